//
// Generated by NVIDIA NVVM Compiler
//
// Compiler Build ID: CL-36424714
// Cuda compilation tools, release 13.0, V13.0.88
// Based on NVVM 20.0.0
//

.version 9.0
.target sm_100
.address_size 64

	// .globl	_Z12zeroOutStatePix
.extern .shared .align 16 .b8 shared_mem[];

.visible .entry _Z12zeroOutStatePix(
	.param .u64 .ptr .align 1 _Z12zeroOutStatePix_param_0,
	.param .u64 _Z12zeroOutStatePix_param_1
)
{
	.reg .pred 	%p<2>;
	.reg .b32 	%r<6>;
	.reg .b64 	%rd<7>;

	ld.param.u64 	%rd2, [_Z12zeroOutStatePix_param_0];
	ld.param.u64 	%rd3, [_Z12zeroOutStatePix_param_1];
	mov.u32 	%r1, %ntid.x;
	mov.u32 	%r2, %ctaid.x;
	mov.u32 	%r3, %tid.x;
	mad.lo.s32 	%r4, %r1, %r2, %r3;
	cvt.s64.s32 	%rd1, %r4;
	setp.le.s64 	%p1, %rd3, %rd1;
	@%p1 bra 	$L__BB0_2;
	cvta.to.global.u64 	%rd4, %rd2;
	shl.b64 	%rd5, %rd1, 2;
	add.s64 	%rd6, %rd4, %rd5;
	mov.b32 	%r5, 0;
	st.global.u32 	[%rd6], %r5;
$L__BB0_2:
	ret;

}
	// .globl	_Z11updateStateP7double2S0_x
.visible .entry _Z11updateStateP7double2S0_x(
	.param .u64 .ptr .align 1 _Z11updateStateP7double2S0_x_param_0,
	.param .u64 .ptr .align 1 _Z11updateStateP7double2S0_x_param_1,
	.param .u64 _Z11updateStateP7double2S0_x_param_2
)
{
	.reg .pred 	%p<2>;
	.reg .b32 	%r<5>;
	.reg .b64 	%rd<10>;
	.reg .b64 	%fd<3>;

	ld.param.u64 	%rd2, [_Z11updateStateP7double2S0_x_param_0];
	ld.param.u64 	%rd3, [_Z11updateStateP7double2S0_x_param_1];
	ld.param.u64 	%rd4, [_Z11updateStateP7double2S0_x_param_2];
	mov.u32 	%r1, %ntid.x;
	mov.u32 	%r2, %ctaid.x;
	mov.u32 	%r3, %tid.x;
	mad.lo.s32 	%r4, %r1, %r2, %r3;
	cvt.s64.s32 	%rd1, %r4;
	setp.le.s64 	%p1, %rd4, %rd1;
	@%p1 bra 	$L__BB1_2;
	cvta.to.global.u64 	%rd5, %rd3;
	cvta.to.global.u64 	%rd6, %rd2;
	shl.b64 	%rd7, %rd1, 4;
	add.s64 	%rd8, %rd6, %rd7;
	add.s64 	%rd9, %rd5, %rd7;
	ld.global.v2.f64 	{%fd1, %fd2}, [%rd9];
	st.global.v2.f64 	[%rd8], {%fd1, %fd2};
$L__BB1_2:
	ret;

}
	// .globl	_Z11compute_idxiPiS_ixS_i
.visible .entry _Z11compute_idxiPiS_ixS_i(
	.param .u32 _Z11compute_idxiPiS_ixS_i_param_0,
	.param .u64 .ptr .align 1 _Z11compute_idxiPiS_ixS_i_param_1,
	.param .u64 .ptr .align 1 _Z11compute_idxiPiS_ixS_i_param_2,
	.param .u32 _Z11compute_idxiPiS_ixS_i_param_3,
	.param .u64 _Z11compute_idxiPiS_ixS_i_param_4,
	.param .u64 .ptr .align 1 _Z11compute_idxiPiS_ixS_i_param_5,
	.param .u32 _Z11compute_idxiPiS_ixS_i_param_6
)
{
	.reg .pred 	%p<31>;
	.reg .b32 	%r<277>;
	.reg .b64 	%rd<66>;

	ld.param.u32 	%r61, [_Z11compute_idxiPiS_ixS_i_param_0];
	ld.param.u64 	%rd9, [_Z11compute_idxiPiS_ixS_i_param_1];
	ld.param.u64 	%rd10, [_Z11compute_idxiPiS_ixS_i_param_2];
	ld.param.u32 	%r62, [_Z11compute_idxiPiS_ixS_i_param_3];
	ld.param.u64 	%rd11, [_Z11compute_idxiPiS_ixS_i_param_4];
	ld.param.u64 	%rd12, [_Z11compute_idxiPiS_ixS_i_param_5];
	ld.param.u32 	%r63, [_Z11compute_idxiPiS_ixS_i_param_6];
	cvta.to.global.u64 	%rd1, %rd9;
	cvta.to.global.u64 	%rd2, %rd12;
	cvta.to.global.u64 	%rd3, %rd10;
	mov.u32 	%r64, %ntid.x;
	mov.u32 	%r65, %ctaid.x;
	mov.u32 	%r66, %tid.x;
	mad.lo.s32 	%r1, %r64, %r65, %r66;
	mul.lo.s32 	%r2, %r62, %r1;
	cvt.u32.u64 	%r3, %rd11;
	cvt.s64.s32 	%rd13, %r1;
	setp.le.s64 	%p2, %rd11, %rd13;
	@%p2 bra 	$L__BB2_39;
	setp.lt.s32 	%p3, %r62, 1;
	@%p3 bra 	$L__BB2_22;
	and.b32  	%r4, %r62, 3;
	setp.lt.u32 	%p4, %r62, 4;
	mov.u32 	%r255, %r62;
	mov.u32 	%r258, %r1;
	@%p4 bra 	$L__BB2_5;
	and.b32  	%r5, %r62, 2147483644;
	add.s32 	%r6, %r2, -1;
	mov.b32 	%r259, 0;
	cvt.s64.s32 	%rd16, %r2;
	mov.u32 	%r257, %r62;
	mov.u32 	%r258, %r1;
$L__BB2_4:
	.pragma "nounroll";
	add.s32 	%r68, %r257, %r6;
	mul.wide.s32 	%rd14, %r68, 4;
	add.s64 	%rd15, %rd1, %rd14;
	shr.u32 	%r69, %r258, 31;
	add.s32 	%r70, %r258, %r69;
	and.b32  	%r71, %r70, -2;
	sub.s32 	%r72, %r258, %r71;
	st.global.u32 	[%rd15], %r72;
	shr.s32 	%r73, %r70, 1;
	shr.u32 	%r74, %r70, 31;
	add.s32 	%r75, %r73, %r74;
	and.b32  	%r76, %r75, -2;
	sub.s32 	%r77, %r73, %r76;
	st.global.u32 	[%rd15+-4], %r77;
	shr.s32 	%r78, %r258, 31;
	shr.u32 	%r79, %r78, 30;
	add.s32 	%r80, %r258, %r79;
	shr.s32 	%r81, %r80, 2;
	shr.u32 	%r82, %r80, 31;
	add.s32 	%r83, %r81, %r82;
	and.b32  	%r84, %r83, -2;
	sub.s32 	%r85, %r81, %r84;
	st.global.u32 	[%rd15+-8], %r85;
	shr.u32 	%r86, %r78, 29;
	add.s32 	%r87, %r258, %r86;
	shr.s32 	%r88, %r87, 3;
	add.s32 	%r255, %r257, -4;
	shr.u32 	%r89, %r87, 31;
	add.s32 	%r90, %r88, %r89;
	and.b32  	%r91, %r90, -2;
	sub.s32 	%r92, %r88, %r91;
	cvt.s64.s32 	%rd17, %r257;
	add.s64 	%rd18, %rd17, %rd16;
	shl.b64 	%rd19, %rd18, 2;
	add.s64 	%rd20, %rd1, %rd19;
	st.global.u32 	[%rd20+-16], %r92;
	shr.u32 	%r93, %r78, 28;
	add.s32 	%r94, %r258, %r93;
	shr.s32 	%r258, %r94, 4;
	add.s32 	%r259, %r259, 4;
	setp.eq.s32 	%p5, %r259, %r5;
	mov.u32 	%r257, %r255;
	@%p5 bra 	$L__BB2_5;
	bra.uni 	$L__BB2_4;
$L__BB2_5:
	setp.eq.s32 	%p6, %r4, 0;
	@%p6 bra 	$L__BB2_10;
	setp.eq.s32 	%p7, %r4, 1;
	@%p7 bra 	$L__BB2_8;
	cvt.s64.s32 	%rd21, %r2;
	cvt.s64.s32 	%rd22, %r255;
	add.s64 	%rd23, %rd22, %rd21;
	shl.b64 	%rd24, %rd23, 2;
	add.s64 	%rd25, %rd1, %rd24;
	shr.u32 	%r95, %r258, 31;
	add.s32 	%r96, %r258, %r95;
	and.b32  	%r97, %r96, -2;
	sub.s32 	%r98, %r258, %r97;
	st.global.u32 	[%rd25+-4], %r98;
	shr.s32 	%r99, %r96, 1;
	add.s32 	%r255, %r255, -2;
	shr.u32 	%r100, %r96, 31;
	add.s32 	%r101, %r99, %r100;
	and.b32  	%r102, %r101, -2;
	sub.s32 	%r103, %r99, %r102;
	st.global.u32 	[%rd25+-8], %r103;
	shr.s32 	%r104, %r258, 31;
	shr.u32 	%r105, %r104, 30;
	add.s32 	%r106, %r258, %r105;
	shr.s32 	%r258, %r106, 2;
$L__BB2_8:
	and.b32  	%r107, %r62, 1;
	setp.eq.b32 	%p8, %r107, 1;
	not.pred 	%p9, %p8;
	@%p9 bra 	$L__BB2_10;
	shr.u32 	%r108, %r258, 31;
	add.s32 	%r109, %r258, %r108;
	and.b32  	%r110, %r109, -2;
	sub.s32 	%r111, %r258, %r110;
	cvt.s64.s32 	%rd26, %r2;
	cvt.s64.s32 	%rd27, %r255;
	add.s64 	%rd28, %rd27, %rd26;
	shl.b64 	%rd29, %rd28, 2;
	add.s64 	%rd30, %rd1, %rd29;
	st.global.u32 	[%rd30+-4], %r111;
$L__BB2_10:
	and.b32  	%r13, %r62, 15;
	setp.lt.u32 	%p10, %r62, 16;
	mov.b32 	%r260, 0;
	@%p10 bra 	$L__BB2_13;
	and.b32  	%r260, %r62, 2147483632;
	mov.b32 	%r276, 0;
$L__BB2_12:
	.pragma "nounroll";
	add.s32 	%r114, %r276, %r2;
	mul.wide.s32 	%rd31, %r114, 4;
	add.s64 	%rd32, %rd1, %rd31;
	ld.global.u32 	%r115, [%rd32];
	add.s64 	%rd33, %rd3, %rd31;
	st.global.u32 	[%rd33], %r115;
	ld.global.u32 	%r116, [%rd32+4];
	st.global.u32 	[%rd33+4], %r116;
	ld.global.u32 	%r117, [%rd32+8];
	st.global.u32 	[%rd33+8], %r117;
	ld.global.u32 	%r118, [%rd32+12];
	st.global.u32 	[%rd33+12], %r118;
	ld.global.u32 	%r119, [%rd32+16];
	st.global.u32 	[%rd33+16], %r119;
	ld.global.u32 	%r120, [%rd32+20];
	st.global.u32 	[%rd33+20], %r120;
	ld.global.u32 	%r121, [%rd32+24];
	st.global.u32 	[%rd33+24], %r121;
	ld.global.u32 	%r122, [%rd32+28];
	st.global.u32 	[%rd33+28], %r122;
	ld.global.u32 	%r123, [%rd32+32];
	st.global.u32 	[%rd33+32], %r123;
	ld.global.u32 	%r124, [%rd32+36];
	st.global.u32 	[%rd33+36], %r124;
	ld.global.u32 	%r125, [%rd32+40];
	st.global.u32 	[%rd33+40], %r125;
	ld.global.u32 	%r126, [%rd32+44];
	st.global.u32 	[%rd33+44], %r126;
	ld.global.u32 	%r127, [%rd32+48];
	st.global.u32 	[%rd33+48], %r127;
	ld.global.u32 	%r128, [%rd32+52];
	st.global.u32 	[%rd33+52], %r128;
	ld.global.u32 	%r129, [%rd32+56];
	st.global.u32 	[%rd33+56], %r129;
	ld.global.u32 	%r130, [%rd32+60];
	st.global.u32 	[%rd33+60], %r130;
	add.s32 	%r276, %r276, 16;
	setp.eq.s32 	%p11, %r276, %r260;
	@%p11 bra 	$L__BB2_13;
	bra.uni 	$L__BB2_12;
$L__BB2_13:
	setp.eq.s32 	%p12, %r13, 0;
	@%p12 bra 	$L__BB2_22;
	and.b32  	%r22, %r62, 7;
	setp.lt.u32 	%p13, %r13, 8;
	@%p13 bra 	$L__BB2_16;
	add.s32 	%r131, %r260, %r2;
	mul.wide.s32 	%rd34, %r131, 4;
	add.s64 	%rd35, %rd1, %rd34;
	ld.global.u32 	%r132, [%rd35];
	add.s64 	%rd36, %rd3, %rd34;
	st.global.u32 	[%rd36], %r132;
	ld.global.u32 	%r133, [%rd35+4];
	st.global.u32 	[%rd36+4], %r133;
	ld.global.u32 	%r134, [%rd35+8];
	st.global.u32 	[%rd36+8], %r134;
	ld.global.u32 	%r135, [%rd35+12];
	st.global.u32 	[%rd36+12], %r135;
	ld.global.u32 	%r136, [%rd35+16];
	st.global.u32 	[%rd36+16], %r136;
	ld.global.u32 	%r137, [%rd35+20];
	st.global.u32 	[%rd36+20], %r137;
	ld.global.u32 	%r138, [%rd35+24];
	st.global.u32 	[%rd36+24], %r138;
	ld.global.u32 	%r139, [%rd35+28];
	st.global.u32 	[%rd36+28], %r139;
	add.s32 	%r260, %r260, 8;
$L__BB2_16:
	setp.eq.s32 	%p14, %r22, 0;
	@%p14 bra 	$L__BB2_22;
	setp.lt.u32 	%p15, %r22, 4;
	@%p15 bra 	$L__BB2_19;
	add.s32 	%r140, %r260, %r2;
	mul.wide.s32 	%rd37, %r140, 4;
	add.s64 	%rd38, %rd1, %rd37;
	ld.global.u32 	%r141, [%rd38];
	add.s64 	%rd39, %rd3, %rd37;
	st.global.u32 	[%rd39], %r141;
	ld.global.u32 	%r142, [%rd38+4];
	st.global.u32 	[%rd39+4], %r142;
	ld.global.u32 	%r143, [%rd38+8];
	st.global.u32 	[%rd39+8], %r143;
	ld.global.u32 	%r144, [%rd38+12];
	st.global.u32 	[%rd39+12], %r144;
	add.s32 	%r260, %r260, 4;
$L__BB2_19:
	setp.eq.s32 	%p16, %r4, 0;
	@%p16 bra 	$L__BB2_22;
	mov.b32 	%r264, 0;
$L__BB2_21:
	.pragma "nounroll";
	add.s32 	%r146, %r260, %r2;
	mul.wide.s32 	%rd40, %r146, 4;
	add.s64 	%rd41, %rd1, %rd40;
	ld.global.u32 	%r147, [%rd41];
	add.s64 	%rd42, %rd3, %rd40;
	st.global.u32 	[%rd42], %r147;
	add.s32 	%r260, %r260, 1;
	add.s32 	%r264, %r264, 1;
	setp.ne.s32 	%p17, %r264, %r4;
	@%p17 bra 	$L__BB2_21;
$L__BB2_22:
	setp.lt.s32 	%p18, %r62, 1;
	add.s32 	%r148, %r2, %r61;
	mul.wide.s32 	%rd43, %r148, 4;
	add.s64 	%rd4, %rd3, %rd43;
	mad.lo.s32 	%r31, %r61, %r3, %r1;
	@%p18 bra 	$L__BB2_38;
	and.b32  	%r32, %r62, 15;
	and.b32  	%r33, %r62, 7;
	and.b32  	%r34, %r62, 3;
	and.b32  	%r151, %r62, 2147483632;
	neg.s32 	%r35, %r151;
	add.s32 	%r36, %r62, -1;
	add.s64 	%rd5, %rd3, -32;
	cvt.s64.s32 	%rd6, %r2;
	shl.b32 	%r37, %r31, 1;
	mov.b32 	%r265, 0;
	mov.pred 	%p30, -1;
$L__BB2_24:
	mov.pred 	%p1, %p30;
	setp.lt.u32 	%p20, %r62, 16;
	st.global.u32 	[%rd4], %r265;
	add.s32 	%r153, %r37, %r265;
	mul.lo.s32 	%r39, %r153, %r63;
	mov.b32 	%r271, 1;
	mov.u32 	%r270, %r62;
	@%p20 bra 	$L__BB2_27;
	add.s32 	%r266, %r36, %r39;
	mov.b32 	%r271, 1;
	mov.u32 	%r267, %r35;
	mov.u32 	%r270, %r62;
$L__BB2_26:
	.pragma "nounroll";
	mul.wide.s32 	%rd44, %r266, 4;
	add.s64 	%rd45, %rd2, %rd44;
	cvt.s64.s32 	%rd46, %r270;
	add.s64 	%rd47, %rd6, %rd46;
	shl.b64 	%rd48, %rd47, 2;
	add.s64 	%rd49, %rd5, %rd48;
	ld.global.u32 	%r155, [%rd49+28];
	mul.lo.s32 	%r156, %r155, %r271;
	st.global.u32 	[%rd45], %r156;
	ld.global.u32 	%r157, [%rd49+24];
	mul.lo.s32 	%r158, %r271, %r157;
	shl.b32 	%r159, %r158, 1;
	st.global.u32 	[%rd45+-4], %r159;
	ld.global.u32 	%r160, [%rd49+20];
	mul.lo.s32 	%r161, %r271, %r160;
	shl.b32 	%r162, %r161, 2;
	st.global.u32 	[%rd45+-8], %r162;
	ld.global.u32 	%r163, [%rd49+16];
	mul.lo.s32 	%r164, %r271, %r163;
	shl.b32 	%r165, %r164, 3;
	st.global.u32 	[%rd45+-12], %r165;
	ld.global.u32 	%r166, [%rd49+12];
	mul.lo.s32 	%r167, %r271, %r166;
	shl.b32 	%r168, %r167, 4;
	st.global.u32 	[%rd45+-16], %r168;
	ld.global.u32 	%r169, [%rd49+8];
	mul.lo.s32 	%r170, %r271, %r169;
	shl.b32 	%r171, %r170, 5;
	st.global.u32 	[%rd45+-20], %r171;
	ld.global.u32 	%r172, [%rd49+4];
	mul.lo.s32 	%r173, %r271, %r172;
	shl.b32 	%r174, %r173, 6;
	st.global.u32 	[%rd45+-24], %r174;
	ld.global.u32 	%r175, [%rd49];
	mul.lo.s32 	%r176, %r271, %r175;
	shl.b32 	%r177, %r176, 7;
	st.global.u32 	[%rd45+-28], %r177;
	ld.global.u32 	%r178, [%rd49+-4];
	mul.lo.s32 	%r179, %r271, %r178;
	shl.b32 	%r180, %r179, 8;
	st.global.u32 	[%rd45+-32], %r180;
	ld.global.u32 	%r181, [%rd49+-8];
	mul.lo.s32 	%r182, %r271, %r181;
	shl.b32 	%r183, %r182, 9;
	st.global.u32 	[%rd45+-36], %r183;
	ld.global.u32 	%r184, [%rd49+-12];
	mul.lo.s32 	%r185, %r271, %r184;
	shl.b32 	%r186, %r185, 10;
	st.global.u32 	[%rd45+-40], %r186;
	ld.global.u32 	%r187, [%rd49+-16];
	mul.lo.s32 	%r188, %r271, %r187;
	shl.b32 	%r189, %r188, 11;
	st.global.u32 	[%rd45+-44], %r189;
	ld.global.u32 	%r190, [%rd49+-20];
	mul.lo.s32 	%r191, %r271, %r190;
	shl.b32 	%r192, %r191, 12;
	st.global.u32 	[%rd45+-48], %r192;
	ld.global.u32 	%r193, [%rd49+-24];
	mul.lo.s32 	%r194, %r271, %r193;
	shl.b32 	%r195, %r194, 13;
	st.global.u32 	[%rd45+-52], %r195;
	ld.global.u32 	%r196, [%rd49+-28];
	mul.lo.s32 	%r197, %r271, %r196;
	shl.b32 	%r198, %r197, 14;
	st.global.u32 	[%rd45+-56], %r198;
	add.s32 	%r270, %r270, -16;
	ld.global.u32 	%r199, [%rd49+-32];
	mul.lo.s32 	%r200, %r271, %r199;
	shl.b32 	%r201, %r200, 15;
	st.global.u32 	[%rd45+-60], %r201;
	shl.b32 	%r271, %r271, 16;
	add.s32 	%r267, %r267, 16;
	add.s32 	%r266, %r266, -16;
	setp.ne.s32 	%p21, %r267, 0;
	@%p21 bra 	$L__BB2_26;
$L__BB2_27:
	setp.eq.s32 	%p22, %r32, 0;
	@%p22 bra 	$L__BB2_37;
	add.s32 	%r202, %r32, -1;
	setp.lt.u32 	%p23, %r202, 7;
	@%p23 bra 	$L__BB2_30;
	add.s32 	%r203, %r270, %r39;
	cvt.s64.s32 	%rd50, %r270;
	add.s64 	%rd51, %rd50, %rd6;
	shl.b64 	%rd52, %rd51, 2;
	add.s64 	%rd53, %rd3, %rd52;
	ld.global.u32 	%r204, [%rd53+-4];
	mul.lo.s32 	%r205, %r204, %r271;
	add.s32 	%r206, %r203, -1;
	mul.wide.s32 	%rd54, %r206, 4;
	add.s64 	%rd55, %rd2, %rd54;
	st.global.u32 	[%rd55], %r205;
	ld.global.u32 	%r207, [%rd53+-8];
	mul.lo.s32 	%r208, %r271, %r207;
	shl.b32 	%r209, %r208, 1;
	st.global.u32 	[%rd55+-4], %r209;
	ld.global.u32 	%r210, [%rd53+-12];
	mul.lo.s32 	%r211, %r271, %r210;
	shl.b32 	%r212, %r211, 2;
	st.global.u32 	[%rd55+-8], %r212;
	ld.global.u32 	%r213, [%rd53+-16];
	mul.lo.s32 	%r214, %r271, %r213;
	shl.b32 	%r215, %r214, 3;
	st.global.u32 	[%rd55+-12], %r215;
	ld.global.u32 	%r216, [%rd53+-20];
	mul.lo.s32 	%r217, %r271, %r216;
	shl.b32 	%r218, %r217, 4;
	st.global.u32 	[%rd55+-16], %r218;
	ld.global.u32 	%r219, [%rd53+-24];
	mul.lo.s32 	%r220, %r271, %r219;
	shl.b32 	%r221, %r220, 5;
	st.global.u32 	[%rd55+-20], %r221;
	ld.global.u32 	%r222, [%rd53+-28];
	mul.lo.s32 	%r223, %r271, %r222;
	shl.b32 	%r224, %r223, 6;
	st.global.u32 	[%rd55+-24], %r224;
	add.s32 	%r270, %r270, -8;
	ld.global.u32 	%r225, [%rd53+-32];
	mul.lo.s32 	%r226, %r271, %r225;
	shl.b32 	%r227, %r226, 7;
	st.global.u32 	[%rd55+-28], %r227;
	shl.b32 	%r271, %r271, 8;
$L__BB2_30:
	setp.eq.s32 	%p24, %r33, 0;
	@%p24 bra 	$L__BB2_37;
	add.s32 	%r228, %r33, -1;
	setp.lt.u32 	%p25, %r228, 3;
	@%p25 bra 	$L__BB2_33;
	add.s32 	%r229, %r270, %r39;
	cvt.s64.s32 	%rd56, %r270;
	add.s64 	%rd57, %rd56, %rd6;
	shl.b64 	%rd58, %rd57, 2;
	add.s64 	%rd59, %rd3, %rd58;
	ld.global.u32 	%r230, [%rd59+-4];
	mul.lo.s32 	%r231, %r230, %r271;
	add.s32 	%r232, %r229, -1;
	mul.wide.s32 	%rd60, %r232, 4;
	add.s64 	%rd61, %rd2, %rd60;
	st.global.u32 	[%rd61], %r231;
	ld.global.u32 	%r233, [%rd59+-8];
	mul.lo.s32 	%r234, %r271, %r233;
	shl.b32 	%r235, %r234, 1;
	st.global.u32 	[%rd61+-4], %r235;
	ld.global.u32 	%r236, [%rd59+-12];
	mul.lo.s32 	%r237, %r271, %r236;
	shl.b32 	%r238, %r237, 2;
	st.global.u32 	[%rd61+-8], %r238;
	add.s32 	%r270, %r270, -4;
	ld.global.u32 	%r239, [%rd59+-16];
	mul.lo.s32 	%r240, %r271, %r239;
	shl.b32 	%r241, %r240, 3;
	st.global.u32 	[%rd61+-12], %r241;
	shl.b32 	%r271, %r271, 4;
$L__BB2_33:
	setp.eq.s32 	%p26, %r34, 0;
	@%p26 bra 	$L__BB2_37;
	setp.eq.s32 	%p27, %r34, 1;
	add.s32 	%r242, %r270, %r39;
	cvt.s64.s32 	%rd62, %r270;
	add.s64 	%rd63, %rd62, %rd6;
	shl.b64 	%rd64, %rd63, 2;
	add.s64 	%rd7, %rd3, %rd64;
	ld.global.u32 	%r243, [%rd7+-4];
	mul.lo.s32 	%r244, %r243, %r271;
	add.s32 	%r245, %r242, -1;
	mul.wide.s32 	%rd65, %r245, 4;
	add.s64 	%rd8, %rd2, %rd65;
	st.global.u32 	[%rd8], %r244;
	@%p27 bra 	$L__BB2_37;
	setp.eq.s32 	%p28, %r34, 2;
	ld.global.u32 	%r246, [%rd7+-8];
	mul.lo.s32 	%r247, %r271, %r246;
	shl.b32 	%r248, %r247, 1;
	st.global.u32 	[%rd8+-4], %r248;
	@%p28 bra 	$L__BB2_37;
	ld.global.u32 	%r249, [%rd7+-12];
	mul.lo.s32 	%r250, %r271, %r249;
	shl.b32 	%r251, %r250, 2;
	st.global.u32 	[%rd8+-8], %r251;
$L__BB2_37:
	mov.b32 	%r265, 1;
	mov.pred 	%p30, 0;
	@%p1 bra 	$L__BB2_24;
	bra.uni 	$L__BB2_39;
$L__BB2_38:
	mov.b32 	%r149, 1;
	st.global.u32 	[%rd4], %r149;
$L__BB2_39:
	ret;

}
	// .globl	_Z18warp_sum_reductionPKiPiii
.visible .entry _Z18warp_sum_reductionPKiPiii(
	.param .u64 .ptr .align 1 _Z18warp_sum_reductionPKiPiii_param_0,
	.param .u64 .ptr .align 1 _Z18warp_sum_reductionPKiPiii_param_1,
	.param .u32 _Z18warp_sum_reductionPKiPiii_param_2,
	.param .u32 _Z18warp_sum_reductionPKiPiii_param_3
)
{
	.reg .pred 	%p<7>;
	.reg .b32 	%r<25>;
	.reg .b64 	%rd<9>;

	ld.param.u64 	%rd1, [_Z18warp_sum_reductionPKiPiii_param_0];
	ld.param.u64 	%rd2, [_Z18warp_sum_reductionPKiPiii_param_1];
	ld.param.u32 	%r11, [_Z18warp_sum_reductionPKiPiii_param_2];
	ld.param.u32 	%r12, [_Z18warp_sum_reductionPKiPiii_param_3];
	mov.u32 	%r14, %tid.x;
	mov.u32 	%r15, %ctaid.x;
	mov.u32 	%r16, %ntid.x;
	mad.lo.s32 	%r1, %r15, %r16, %r14;
	div.s32 	%r2, %r1, %r12;
	setp.ge.s32 	%p1, %r1, %r11;
	mov.b32 	%r24, 0;
	@%p1 bra 	$L__BB3_2;
	cvta.to.global.u64 	%rd3, %rd1;
	mul.wide.s32 	%rd4, %r1, 4;
	add.s64 	%rd5, %rd3, %rd4;
	ld.global.u32 	%r24, [%rd5];
$L__BB3_2:
	setp.lt.s32 	%p2, %r12, 2;
	@%p2 bra 	$L__BB3_5;
	shl.b32 	%r17, %r12, 8;
	sub.s32 	%r5, 8223, %r17;
	mov.u32 	%r22, %r12;
$L__BB3_4:
	shr.u32 	%r8, %r22, 1;
	shfl.sync.down.b32	%r18|%p3, %r24, %r8, %r5, -1;
	add.s32 	%r24, %r18, %r24;
	setp.gt.u32 	%p4, %r22, 3;
	mov.u32 	%r22, %r8;
	@%p4 bra 	$L__BB3_4;
$L__BB3_5:
	rem.s32 	%r19, %r1, %r12;
	setp.ne.s32 	%p5, %r19, 0;
	@%p5 bra 	$L__BB3_8;
	div.s32 	%r20, %r11, %r12;
	setp.ge.s32 	%p6, %r2, %r20;
	@%p6 bra 	$L__BB3_8;
	cvta.to.global.u64 	%rd6, %rd2;
	mul.wide.s32 	%rd7, %r2, 4;
	add.s64 	%rd8, %rd6, %rd7;
	st.global.u32 	[%rd8], %r24;
$L__BB3_8:
	ret;

}
	// .globl	_Z15contract_tensorP7double2PKS_iPiS3_ixS3_
.visible .entry _Z15contract_tensorP7double2PKS_iPiS3_ixS3_(
	.param .u64 .ptr .align 1 _Z15contract_tensorP7double2PKS_iPiS3_ixS3__param_0,
	.param .u64 .ptr .align 1 _Z15contract_tensorP7double2PKS_iPiS3_ixS3__param_1,
	.param .u32 _Z15contract_tensorP7double2PKS_iPiS3_ixS3__param_2,
	.param .u64 .ptr .align 1 _Z15contract_tensorP7double2PKS_iPiS3_ixS3__param_3,
	.param .u64 .ptr .align 1 _Z15contract_tensorP7double2PKS_iPiS3_ixS3__param_4,
	.param .u32 _Z15contract_tensorP7double2PKS_iPiS3_ixS3__param_5,
	.param .u64 _Z15contract_tensorP7double2PKS_iPiS3_ixS3__param_6,
	.param .u64 .ptr .align 1 _Z15contract_tensorP7double2PKS_iPiS3_ixS3__param_7
)
{
	.reg .pred 	%p<2>;
	.reg .b32 	%r<19>;
	.reg .b64 	%rd<27>;
	.reg .b64 	%fd<25>;

	ld.param.u64 	%rd3, [_Z15contract_tensorP7double2PKS_iPiS3_ixS3__param_1];
	ld.param.u32 	%r2, [_Z15contract_tensorP7double2PKS_iPiS3_ixS3__param_2];
	ld.param.u64 	%rd4, [_Z15contract_tensorP7double2PKS_iPiS3_ixS3__param_3];
	ld.param.u32 	%r3, [_Z15contract_tensorP7double2PKS_iPiS3_ixS3__param_5];
	ld.param.u64 	%rd5, [_Z15contract_tensorP7double2PKS_iPiS3_ixS3__param_6];
	ld.param.u64 	%rd6, [_Z15contract_tensorP7double2PKS_iPiS3_ixS3__param_7];
	mov.u32 	%r4, %ntid.x;
	mov.u32 	%r5, %ctaid.x;
	mov.u32 	%r6, %tid.x;
	mad.lo.s32 	%r7, %r4, %r5, %r6;
	mul.lo.s32 	%r1, %r3, %r7;
	cvt.s64.s32 	%rd1, %r7;
	setp.le.s64 	%p1, %rd5, %rd1;
	@%p1 bra 	$L__BB4_2;
	ld.param.u64 	%rd26, [_Z15contract_tensorP7double2PKS_iPiS3_ixS3__param_0];
	cvt.u32.u64 	%r8, %rd1;
	cvta.to.global.u64 	%rd7, %rd26;
	cvta.to.global.u64 	%rd8, %rd3;
	cvta.to.global.u64 	%rd9, %rd6;
	cvta.to.global.u64 	%rd10, %rd4;
	add.s32 	%r9, %r1, %r2;
	mul.wide.s32 	%rd11, %r9, 4;
	add.s64 	%rd12, %rd10, %rd11;
	shl.b32 	%r10, %r2, 1;
	cvt.s64.s32 	%rd13, %r10;
	shl.b32 	%r11, %r8, 1;
	ld.global.u32 	%r12, [%rd12];
	shl.b32 	%r13, %r12, 1;
	mul.wide.s32 	%rd14, %r13, 16;
	add.s64 	%rd15, %rd8, %rd14;
	ld.global.v2.f64 	{%fd1, %fd2}, [%rd15];
	cvt.s64.s32 	%rd16, %r11;
	mad.lo.s64 	%rd17, %rd5, %rd13, %rd16;
	shl.b64 	%rd18, %rd17, 2;
	add.s64 	%rd19, %rd9, %rd18;
	ld.global.u32 	%r14, [%rd19];
	mul.wide.s32 	%rd20, %r14, 16;
	add.s64 	%rd21, %rd7, %rd20;
	ld.global.v2.f64 	{%fd3, %fd4}, [%rd21];
	mul.f64 	%fd5, %fd1, %fd3;
	mul.f64 	%fd6, %fd2, %fd4;
	sub.f64 	%fd7, %fd5, %fd6;
	mul.f64 	%fd8, %fd1, %fd4;
	fma.rn.f64 	%fd9, %fd2, %fd3, %fd8;
	shl.b32 	%r15, %r8, 5;
	mov.u32 	%r16, shared_mem;
	add.s32 	%r17, %r16, %r15;
	st.shared.v2.f64 	[%r17], {%fd7, %fd9};
	ld.global.v2.f64 	{%fd10, %fd11}, [%rd15+16];
	ld.global.u32 	%r18, [%rd19+4];
	mul.wide.s32 	%rd22, %r18, 16;
	add.s64 	%rd23, %rd7, %rd22;
	ld.global.v2.f64 	{%fd12, %fd13}, [%rd23];
	mul.f64 	%fd14, %fd10, %fd12;
	mul.f64 	%fd15, %fd11, %fd13;
	sub.f64 	%fd16, %fd14, %fd15;
	mul.f64 	%fd17, %fd10, %fd13;
	fma.rn.f64 	%fd18, %fd11, %fd12, %fd17;
	st.shared.v2.f64 	[%r17+16], {%fd16, %fd18};
	bar.sync 	0;
	ld.shared.v2.f64 	{%fd19, %fd20}, [%r17+16];
	ld.shared.v2.f64 	{%fd21, %fd22}, [%r17];
	add.f64 	%fd23, %fd19, %fd21;
	add.f64 	%fd24, %fd20, %fd22;
	shl.b64 	%rd24, %rd1, 4;
	add.s64 	%rd25, %rd7, %rd24;
	st.global.v2.f64 	[%rd25], {%fd23, %fd24};
$L__BB4_2:
	ret;

}
	// .globl	_Z14applyPhaseFlipP7double2x
.visible .entry _Z14applyPhaseFlipP7double2x(
	.param .u64 .ptr .align 1 _Z14applyPhaseFlipP7double2x_param_0,
	.param .u64 _Z14applyPhaseFlipP7double2x_param_1
)
{
	.reg .b64 	%rd<6>;
	.reg .b64 	%fd<8>;

	ld.param.u64 	%rd1, [_Z14applyPhaseFlipP7double2x_param_0];
	ld.param.u64 	%rd2, [_Z14applyPhaseFlipP7double2x_param_1];
	cvta.to.global.u64 	%rd3, %rd1;
	shl.b64 	%rd4, %rd2, 4;
	add.s64 	%rd5, %rd3, %rd4;
	ld.global.v2.f64 	{%fd1, %fd2}, [%rd5];
	neg.f64 	%fd3, %fd1;
	mul.f64 	%fd4, %fd2, 0d0000000000000000;
	sub.f64 	%fd5, %fd3, %fd4;
	mul.f64 	%fd6, %fd1, 0d0000000000000000;
	sub.f64 	%fd7, %fd6, %fd2;
	st.global.v2.f64 	[%rd5], {%fd5, %fd7};
	ret;

}


// ===== COMPILED SASS (sm_100) =====

	.target	sm_100

	.elftype	@"ET_EXEC"


//--------------------- .note.nv.tkinfo           --------------------------
	.section	.note.nv.tkinfo,"",@"SHT_NOTE"
	.sectionflags	@"SHF_NOTE_NV_TKINFO"
	.tkinfo
        /*0018*/ 	.word	0x00000002
        /*0030*/ 	.string	""
        /*0030*/ 	.string	"ptxas"
        /*0030*/ 	.string	"Cuda compilation tools, release 13.0, V13.0.88"
        /*0030*/ 	.string	"Build cuda_13.0.r13.0/compiler.36424714_0"
        /*0030*/ 	.string	"-arch sm_100 -m 64 "



//--------------------- .note.nv.cuinfo           --------------------------
	.section	.note.nv.cuinfo,"",@"SHT_NOTE"
	.sectionflags	@"SHF_NOTE_NV_CUINFO"
        /*0018*/ 	.short	0x0002
        /*001a*/ 	.short	0x0064
        /*001c*/ 	.short	0x0082
	.zero		2


//--------------------- .nv.info                  --------------------------
	.section	.nv.info,"",@"SHT_CUDA_INFO"
	.align	4


	//----- nvinfo : EIATTR_REGCOUNT
	.align		4
        /*0000*/ 	.byte	0x04, 0x2f
        /*0002*/ 	.short	(.L_1 - .L_0)
	.align		4
.L_0:
        /*0004*/ 	.word	index@(_Z12zeroOutStatePix)
        /*0008*/ 	.word	0x00000006


	//----- nvinfo : EIATTR_FRAME_SIZE
	.align		4
.L_1:
        /*000c*/ 	.byte	0x04, 0x11
        /*000e*/ 	.short	(.L_3 - .L_2)
	.align		4
.L_2:
        /*0010*/ 	.word	index@(_Z12zeroOutStatePix)
        /*0014*/ 	.word	0x00000000


	//----- nvinfo : EIATTR_REGCOUNT
	.align		4
.L_3:
        /*0018*/ 	.byte	0x04, 0x2f
        /*001a*/ 	.short	(.L_5 - .L_4)
	.align		4
.L_4:
        /*001c*/ 	.word	index@(_Z11updateStateP7double2S0_x)
        /*0020*/ 	.word	0x0000000a


	//----- nvinfo : EIATTR_FRAME_SIZE
	.align		4
.L_5:
        /*0024*/ 	.byte	0x04, 0x11
        /*0026*/ 	.short	(.L_7 - .L_6)
	.align		4
.L_6:
        /*0028*/ 	.word	index@(_Z11updateStateP7double2S0_x)
        /*002c*/ 	.word	0x00000000


	//----- nvinfo : EIATTR_REGCOUNT
	.align		4
.L_7:
        /*0030*/ 	.byte	0x04, 0x2f
        /*0032*/ 	.short	(.L_9 - .L_8)
	.align		4
.L_8:
        /*0034*/ 	.word	index@(_Z11compute_idxiPiS_ixS_i)
        /*0038*/ 	.word	0x00000018


	//----- nvinfo : EIATTR_FRAME_SIZE
	.align		4
.L_9:
        /*003c*/ 	.byte	0x04, 0x11
        /*003e*/ 	.short	(.L_11 - .L_10)
	.align		4
.L_10:
        /*0040*/ 	.word	index@(_Z11compute_idxiPiS_ixS_i)
        /*0044*/ 	.word	0x00000000


	//----- nvinfo : EIATTR_REGCOUNT
	.align		4
.L_11:
        /*0048*/ 	.byte	0x04, 0x2f
        /*004a*/ 	.short	(.L_13 - .L_12)
	.align		4
.L_12:
        /*004c*/ 	.word	index@(_Z18warp_sum_reductionPKiPiii)
        /*0050*/ 	.word	0x00000010


	//----- nvinfo : EIATTR_FRAME_SIZE
	.align		4
.L_13:
        /*0054*/ 	.byte	0x04, 0x11
        /*0056*/ 	.short	(.L_15 - .L_14)
	.align		4
.L_14:
        /*0058*/ 	.word	index@(_Z18warp_sum_reductionPKiPiii)
        /*005c*/ 	.word	0x00000000


	//----- nvinfo : EIATTR_REGCOUNT
	.align		4
.L_15:
        /*0060*/ 	.byte	0x04, 0x2f
        /*0062*/ 	.short	(.L_17 - .L_16)
	.align		4
.L_16:
        /*0064*/ 	.word	index@(_Z15contract_tensorP7double2PKS_iPiS3_ixS3_)
        /*0068*/ 	.word	0x0000001e


	//----- nvinfo : EIATTR_FRAME_SIZE
	.align		4
.L_17:
        /*006c*/ 	.byte	0x04, 0x11
        /*006e*/ 	.short	(.L_19 - .L_18)
	.align		4
.L_18:
        /*0070*/ 	.word	index@(_Z15contract_tensorP7double2PKS_iPiS3_ixS3_)
        /*0074*/ 	.word	0x00000000


	//----- nvinfo : EIATTR_REGCOUNT
	.align		4
.L_19:
        /*0078*/ 	.byte	0x04, 0x2f
        /*007a*/ 	.short	(.L_21 - .L_20)
	.align		4
.L_20:
        /*007c*/ 	.word	index@(_Z14applyPhaseFlipP7double2x)
        /*0080*/ 	.word	0x0000000e


	//----- nvinfo : EIATTR_FRAME_SIZE
	.align		4
.L_21:
        /*0084*/ 	.byte	0x04, 0x11
        /*0086*/ 	.short	(.L_23 - .L_22)
	.align		4
.L_22:
        /*0088*/ 	.word	index@(_Z14applyPhaseFlipP7double2x)
        /*008c*/ 	.word	0x00000000


	//----- nvinfo : EIATTR_MIN_STACK_SIZE
	.align		4
.L_23:
        /*0090*/ 	.byte	0x04, 0x12
        /*0092*/ 	.short	(.L_25 - .L_24)
	.align		4
.L_24:
        /*0094*/ 	.word	index@(_Z14applyPhaseFlipP7double2x)
        /*0098*/ 	.word	0x00000000


	//----- nvinfo : EIATTR_MIN_STACK_SIZE
	.align		4
.L_25:
        /*009c*/ 	.byte	0x04, 0x12
        /*009e*/ 	.short	(.L_27 - .L_26)
	.align		4
.L_26:
        /*00a0*/ 	.word	index@(_Z15contract_tensorP7double2PKS_iPiS3_ixS3_)
        /*00a4*/ 	.word	0x00000000


	//----- nvinfo : EIATTR_MIN_STACK_SIZE
	.align		4
.L_27:
        /*00a8*/ 	.byte	0x04, 0x12
        /*00aa*/ 	.short	(.L_29 - .L_28)
	.align		4
.L_28:
        /*00ac*/ 	.word	index@(_Z18warp_sum_reductionPKiPiii)
        /*00b0*/ 	.word	0x00000000


	//----- nvinfo : EIATTR_MIN_STACK_SIZE
	.align		4
.L_29:
        /*00b4*/ 	.byte	0x04, 0x12
        /*00b6*/ 	.short	(.L_31 - .L_30)
	.align		4
.L_30:
        /*00b8*/ 	.word	index@(_Z11compute_idxiPiS_ixS_i)
        /*00bc*/ 	.word	0x00000000


	//----- nvinfo : EIATTR_MIN_STACK_SIZE
	.align		4
.L_31:
        /*00c0*/ 	.byte	0x04, 0x12
        /*00c2*/ 	.short	(.L_33 - .L_32)
	.align		4
.L_32:
        /*00c4*/ 	.word	index@(_Z11updateStateP7double2S0_x)
        /*00c8*/ 	.word	0x00000000


	//----- nvinfo : EIATTR_MIN_STACK_SIZE
	.align		4
.L_33:
        /*00cc*/ 	.byte	0x04, 0x12
        /*00ce*/ 	.short	(.L_35 - .L_34)
	.align		4
.L_34:
        /*00d0*/ 	.word	index@(_Z12zeroOutStatePix)
        /*00d4*/ 	.word	0x00000000
.L_35:


//--------------------- .nv.compat                --------------------------
	.section	.nv.compat,"",@"SHT_CUDA_COMPAT_INFO"
	.align	4
        /*0000*/ 	.byte	0x02, 0x09, 0x00, 0x00, 0x02, 0x02, 0x01, 0x00, 0x02, 0x05, 0x05, 0x00, 0x03, 0x07, 0x01, 0x01
        /*0010*/ 	.byte	0x02, 0x03, 0x00, 0x00, 0x02, 0x06, 0x01, 0x00, 0x04, 0x0b, 0x08, 0x00, 0x01, 0x00, 0x00, 0x00
        /*0020*/ 	.byte	0x00, 0x00, 0x00, 0x00


//--------------------- .nv.info._Z14applyPhaseFlipP7double2x --------------------------
	.section	.nv.info._Z14applyPhaseFlipP7double2x,"",@"SHT_CUDA_INFO"
	.sectionflags	@""
	.align	4


	//----- nvinfo : EIATTR_CUDA_API_VERSION
	.align		4
        /*0000*/ 	.byte	0x04, 0x37
        /*0002*/ 	.short	(.L_37 - .L_36)
.L_36:
        /*0004*/ 	.word	0x00000082


	//----- nvinfo : EIATTR_KPARAM_INFO
	.align		4
.L_37:
        /*0008*/ 	.byte	0x04, 0x17
        /*000a*/ 	.short	(.L_39 - .L_38)
.L_38:
        /*000c*/ 	.word	0x00000000
        /*0010*/ 	.short	0x0001
        /*0012*/ 	.short	0x0008
        /*0014*/ 	.byte	0x00, 0xf0, 0x21, 0x00


	//----- nvinfo : EIATTR_KPARAM_INFO
	.align		4
.L_39:
        /*0018*/ 	.byte	0x04, 0x17
        /*001a*/ 	.short	(.L_41 - .L_40)
.L_40:
        /*001c*/ 	.word	0x00000000
        /*0020*/ 	.short	0x0000
        /*0022*/ 	.short	0x0000
        /*0024*/ 	.byte	0x00, 0xf5, 0x21, 0x00


	//----- nvinfo : EIATTR_SPARSE_MMA_MASK
	.align		4
.L_41:
        /*0028*/ 	.byte	0x03, 0x50
        /*002a*/ 	.short	0x0000


	//----- nvinfo : EIATTR_MAXREG_COUNT
	.align		4
        /*002c*/ 	.byte	0x03, 0x1b
        /*002e*/ 	.short	0x00ff


	//----- nvinfo : EIATTR_MERCURY_ISA_VERSION
	.align		4
        /*0030*/ 	.byte	0x03, 0x5f
        /*0032*/ 	.short	0x0101


	//----- nvinfo : EIATTR_VRC_CTA_INIT_COUNT
	.align		4
        /*0034*/ 	.byte	0x02, 0x4a
	.zero		1
	.zero		1


	//----- nvinfo : EIATTR_EXIT_INSTR_OFFSETS
	.align		4
        /*0038*/ 	.byte	0x04, 0x1c
        /*003a*/ 	.short	(.L_43 - .L_42)


	//   ....[0]....
.L_42:
        /*003c*/ 	.word	0x000000b0


	//----- nvinfo : EIATTR_CBANK_PARAM_SIZE
	.align		4
.L_43:
        /*0040*/ 	.byte	0x03, 0x19
        /*0042*/ 	.short	0x0010


	//----- nvinfo : EIATTR_PARAM_CBANK
	.align		4
        /*0044*/ 	.byte	0x04, 0x0a
        /*0046*/ 	.short	(.L_45 - .L_44)
	.align		4
.L_44:
        /*0048*/ 	.word	index@(.nv.constant0._Z14applyPhaseFlipP7double2x)
        /*004c*/ 	.short	0x0380
        /*004e*/ 	.short	0x0010


	//----- nvinfo : EIATTR_SW_WAR
	.align		4
.L_45:
        /*0050*/ 	.byte	0x04, 0x36
        /*0052*/ 	.short	(.L_47 - .L_46)
.L_46:
        /*0054*/ 	.word	0x00000008
.L_47:


//--------------------- .nv.info._Z15contract_tensorP7double2PKS_iPiS3_ixS3_ --------------------------
	.section	.nv.info._Z15contract_tensorP7double2PKS_iPiS3_ixS3_,"",@"SHT_CUDA_INFO"
	.sectionflags	@""
	.align	4


	//----- nvinfo : EIATTR_CUDA_API_VERSION
	.align		4
        /*0000*/ 	.byte	0x04, 0x37
        /*0002*/ 	.short	(.L_49 - .L_48)
.L_48:
        /*0004*/ 	.word	0x00000082


	//----- nvinfo : EIATTR_KPARAM_INFO
	.align		4
.L_49:
        /*0008*/ 	.byte	0x04, 0x17
        /*000a*/ 	.short	(.L_51 - .L_50)
.L_50:
        /*000c*/ 	.word	0x00000000
        /*0010*/ 	.short	0x0007
        /*0012*/ 	.short	0x0038
        /*0014*/ 	.byte	0x00, 0xf5, 0x21, 0x00


	//----- nvinfo : EIATTR_KPARAM_INFO
	.align		4
.L_51:
        /*0018*/ 	.byte	0x04, 0x17
        /*001a*/ 	.short	(.L_53 - .L_52)
.L_52:
        /*001c*/ 	.word	0x00000000
        /*0020*/ 	.short	0x0006
        /*0022*/ 	.short	0x0030
        /*0024*/ 	.byte	0x00, 0xf0, 0x21, 0x00


	//----- nvinfo : EIATTR_KPARAM_INFO
	.align		4
.L_53:
        /*0028*/ 	.byte	0x04, 0x17
        /*002a*/ 	.short	(.L_55 - .L_54)
.L_54:
        /*002c*/ 	.word	0x00000000
        /*0030*/ 	.short	0x0005
        /*0032*/ 	.short	0x0028
        /*0034*/ 	.byte	0x00, 0xf0, 0x11, 0x00


	//----- nvinfo : EIATTR_KPARAM_INFO
	.align		4
.L_55:
        /*0038*/ 	.byte	0x04, 0x17
        /*003a*/ 	.short	(.L_57 - .L_56)
.L_56:
        /*003c*/ 	.word	0x00000000
        /*0040*/ 	.short	0x0004
        /*0042*/ 	.short	0x0020
        /*0044*/ 	.byte	0x00, 0xf5, 0x21, 0x00


	//----- nvinfo : EIATTR_KPARAM_INFO
	.align		4
.L_57:
        /*0048*/ 	.byte	0x04, 0x17
        /*004a*/ 	.short	(.L_59 - .L_58)
.L_58:
        /*004c*/ 	.word	0x00000000
        /*0050*/ 	.short	0x0003
        /*0052*/ 	.short	0x0018
        /*0054*/ 	.byte	0x00, 0xf5, 0x21, 0x00


	//----- nvinfo : EIATTR_KPARAM_INFO
	.align		4
.L_59:
        /*0058*/ 	.byte	0x04, 0x17
        /*005a*/ 	.short	(.L_61 - .L_60)
.L_60:
        /*005c*/ 	.word	0x00000000
        /*0060*/ 	.short	0x0002
        /*0062*/ 	.short	0x0010
        /*0064*/ 	.byte	0x00, 0xf0, 0x11, 0x00


	//----- nvinfo : EIATTR_KPARAM_INFO
	.align		4
.L_61:
        /*0068*/ 	.byte	0x04, 0x17
        /*006a*/ 	.short	(.L_63 - .L_62)
.L_62:
        /*006c*/ 	.word	0x00000000
        /*0070*/ 	.short	0x0001
        /*0072*/ 	.short	0x0008
        /*0074*/ 	.byte	0x00, 0xf5, 0x21, 0x00


	//----- nvinfo : EIATTR_KPARAM_INFO
	.align		4
.L_63:
        /*0078*/ 	.byte	0x04, 0x17
        /*007a*/ 	.short	(.L_65 - .L_64)
.L_64:
        /*007c*/ 	.word	0x00000000
        /*0080*/ 	.short	0x0000
        /*0082*/ 	.short	0x0000
        /*0084*/ 	.byte	0x00, 0xf5, 0x21, 0x00


	//----- nvinfo : EIATTR_SPARSE_MMA_MASK
	.align		4
.L_65:
        /*0088*/ 	.byte	0x03, 0x50
        /*008a*/ 	.short	0x0000


	//----- nvinfo : EIATTR_MAXREG_COUNT
	.align		4
        /*008c*/ 	.byte	0x03, 0x1b
        /*008e*/ 	.short	0x00ff


	//----- nvinfo : EIATTR_NUM_BARRIERS
	.align		4
        /*0090*/ 	.byte	0x02, 0x4c
        /*0092*/ 	.byte	0x01
	.zero		1


	//----- nvinfo : EIATTR_MERCURY_ISA_VERSION
	.align		4
        /*0094*/ 	.byte	0x03, 0x5f
        /*0096*/ 	.short	0x0101


	//----- nvinfo : EIATTR_VRC_CTA_INIT_COUNT
	.align		4
        /*0098*/ 	.byte	0x02, 0x4a
	.zero		1
	.zero		1


	//----- nvinfo : EIATTR_EXIT_INSTR_OFFSETS
	.align		4
        /*009c*/ 	.byte	0x04, 0x1c
        /*009e*/ 	.short	(.L_67 - .L_66)


	//   ....[0]....
.L_66:
        /*00a0*/ 	.word	0x00000090


	//   ....[1]....
        /*00a4*/ 	.word	0x000003f0


	//----- nvinfo : EIATTR_CBANK_PARAM_SIZE
	.align		4
.L_67:
        /*00a8*/ 	.byte	0x03, 0x19
        /*00aa*/ 	.short	0x0040


	//----- nvinfo : EIATTR_PARAM_CBANK
	.align		4
        /*00ac*/ 	.byte	0x04, 0x0a
        /*00ae*/ 	.short	(.L_69 - .L_68)
	.align		4
.L_68:
        /*00b0*/ 	.word	index@(.nv.constant0._Z15contract_tensorP7double2PKS_iPiS3_ixS3_)
        /*00b4*/ 	.short	0x0380
        /*00b6*/ 	.short	0x0040


	//----- nvinfo : EIATTR_SW_WAR
	.align		4
.L_69:
        /*00b8*/ 	.byte	0x04, 0x36
        /*00ba*/ 	.short	(.L_71 - .L_70)
.L_70:
        /*00bc*/ 	.word	0x00000008
.L_71:


//--------------------- .nv.info._Z18warp_sum_reductionPKiPiii --------------------------
	.section	.nv.info._Z18warp_sum_reductionPKiPiii,"",@"SHT_CUDA_INFO"
	.sectionflags	@""
	.align	4


	//----- nvinfo : EIATTR_CUDA_API_VERSION
	.align		4
        /*0000*/ 	.byte	0x04, 0x37
        /*0002*/ 	.short	(.L_73 - .L_72)
.L_72:
        /*0004*/ 	.word	0x00000082


	//----- nvinfo : EIATTR_KPARAM_INFO
	.align		4
.L_73:
        /*0008*/ 	.byte	0x04, 0x17
        /*000a*/ 	.short	(.L_75 - .L_74)
.L_74:
        /*000c*/ 	.word	0x00000000
        /*0010*/ 	.short	0x0003
        /*0012*/ 	.short	0x0014
        /*0014*/ 	.byte	0x00, 0xf0, 0x11, 0x00


	//----- nvinfo : EIATTR_KPARAM_INFO
	.align		4
.L_75:
        /*0018*/ 	.byte	0x04, 0x17
        /*001a*/ 	.short	(.L_77 - .L_76)
.L_76:
        /*001c*/ 	.word	0x00000000
        /*0020*/ 	.short	0x0002
        /*0022*/ 	.short	0x0010
        /*0024*/ 	.byte	0x00, 0xf0, 0x11, 0x00


	//----- nvinfo : EIATTR_KPARAM_INFO
	.align		4
.L_77:
        /*0028*/ 	.byte	0x04, 0x17
        /*002a*/ 	.short	(.L_79 - .L_78)
.L_78:
        /*002c*/ 	.word	0x00000000
        /*0030*/ 	.short	0x0001
        /*0032*/ 	.short	0x0008
        /*0034*/ 	.byte	0x00, 0xf5, 0x21, 0x00


	//----- nvinfo : EIATTR_KPARAM_INFO
	.align		4
.L_79:
        /*0038*/ 	.byte	0x04, 0x17
        /*003a*/ 	.short	(.L_81 - .L_80)
.L_80:
        /*003c*/ 	.word	0x00000000
        /*0040*/ 	.short	0x0000
        /*0042*/ 	.short	0x0000
        /*0044*/ 	.byte	0x00, 0xf5, 0x21, 0x00


	//----- nvinfo : EIATTR_SPARSE_MMA_MASK
	.align		4
.L_81:
        /*0048*/ 	.byte	0x03, 0x50
        /*004a*/ 	.short	0x0000


	//----- nvinfo : EIATTR_MAXREG_COUNT
	.align		4
        /*004c*/ 	.byte	0x03, 0x1b
        /*004e*/ 	.short	0x00ff


	//----- nvinfo : EIATTR_MERCURY_ISA_VERSION
	.align		4
        /*0050*/ 	.byte	0x03, 0x5f
        /*0052*/ 	.short	0x0101


	//----- nvinfo : EIATTR_COOP_GROUP_MASK_REGIDS
	.align		4
        /*0054*/ 	.byte	0x04, 0x29
        /*0056*/ 	.short	(.L_83 - .L_82)


	//   ....[0]....
.L_82:
        /*0058*/ 	.word	0xffffffff


	//----- nvinfo : EIATTR_COOP_GROUP_INSTR_OFFSETS
	.align		4
.L_83:
        /*005c*/ 	.byte	0x04, 0x28
        /*005e*/ 	.short	(.L_85 - .L_84)


	//   ....[0]....
.L_84:
        /*0060*/ 	.word	0x000002d0


	//----- nvinfo : EIATTR_VRC_CTA_INIT_COUNT
	.align		4
.L_85:
        /*0064*/ 	.byte	0x02, 0x4a
	.zero		1
	.zero		1


	//----- nvinfo : EIATTR_EXIT_INSTR_OFFSETS
	.align		4
        /*0068*/ 	.byte	0x04, 0x1c
        /*006a*/ 	.short	(.L_87 - .L_86)


	//   ....[0]....
.L_86:
        /*006c*/ 	.word	0x00000310


	//   ....[1]....
        /*0070*/ 	.word	0x00000470


	//   ....[2]....
        /*0074*/ 	.word	0x000004b0


	//----- nvinfo : EIATTR_CBANK_PARAM_SIZE
	.align		4
.L_87:
        /*0078*/ 	.byte	0x03, 0x19
        /*007a*/ 	.short	0x0018


	//----- nvinfo : EIATTR_PARAM_CBANK
	.align		4
        /*007c*/ 	.byte	0x04, 0x0a
        /*007e*/ 	.short	(.L_89 - .L_88)
	.align		4
.L_88:
        /*0080*/ 	.word	index@(.nv.constant0._Z18warp_sum_reductionPKiPiii)
        /*0084*/ 	.short	0x0380
        /*0086*/ 	.short	0x0018


	//----- nvinfo : EIATTR_SW_WAR
	.align		4
.L_89:
        /*0088*/ 	.byte	0x04, 0x36
        /*008a*/ 	.short	(.L_91 - .L_90)
.L_90:
        /*008c*/ 	.word	0x00000008
.L_91:


//--------------------- .nv.info._Z11compute_idxiPiS_ixS_i --------------------------
	.section	.nv.info._Z11compute_idxiPiS_ixS_i,"",@"SHT_CUDA_INFO"
	.sectionflags	@""
	.align	4


	//----- nvinfo : EIATTR_CUDA_API_VERSION
	.align		4
        /*0000*/ 	.byte	0x04, 0x37
        /*0002*/ 	.short	(.L_93 - .L_92)
.L_92:
        /*0004*/ 	.word	0x00000082


	//----- nvinfo : EIATTR_KPARAM_INFO
	.align		4
.L_93:
        /*0008*/ 	.byte	0x04, 0x17
        /*000a*/ 	.short	(.L_95 - .L_94)
.L_94:
        /*000c*/ 	.word	0x00000000
        /*0010*/ 	.short	0x0006
        /*0012*/ 	.short	0x0030
        /*0014*/ 	.byte	0x00, 0xf0, 0x11, 0x00


	//----- nvinfo : EIATTR_KPARAM_INFO
	.align		4
.L_95:
        /*0018*/ 	.byte	0x04, 0x17
        /*001a*/ 	.short	(.L_97 - .L_96)
.L_96:
        /*001c*/ 	.word	0x00000000
        /*0020*/ 	.short	0x0005
        /*0022*/ 	.short	0x0028
        /*0024*/ 	.byte	0x00, 0xf5, 0x21, 0x00


	//----- nvinfo : EIATTR_KPARAM_INFO
	.align		4
.L_97:
        /*0028*/ 	.byte	0x04, 0x17
        /*002a*/ 	.short	(.L_99 - .L_98)
.L_98:
        /*002c*/ 	.word	0x00000000
        /*0030*/ 	.short	0x0004
        /*0032*/ 	.short	0x0020
        /*0034*/ 	.byte	0x00, 0xf0, 0x21, 0x00


	//----- nvinfo : EIATTR_KPARAM_INFO
	.align		4
.L_99:
        /*0038*/ 	.byte	0x04, 0x17
        /*003a*/ 	.short	(.L_101 - .L_100)
.L_100:
        /*003c*/ 	.word	0x00000000
        /*0040*/ 	.short	0x0003
        /*0042*/ 	.short	0x0018
        /*0044*/ 	.byte	0x00, 0xf0, 0x11, 0x00


	//----- nvinfo : EIATTR_KPARAM_INFO
	.align		4
.L_101:
        /*0048*/ 	.byte	0x04, 0x17
        /*004a*/ 	.short	(.L_103 - .L_102)
.L_102:
        /*004c*/ 	.word	0x00000000
        /*0050*/ 	.short	0x0002
        /*0052*/ 	.short	0x0010
        /*0054*/ 	.byte	0x00, 0xf5, 0x21, 0x00


	//----- nvinfo : EIATTR_KPARAM_INFO
	.align		4
.L_103:
        /*0058*/ 	.byte	0x04, 0x17
        /*005a*/ 	.short	(.L_105 - .L_104)
.L_104:
        /*005c*/ 	.word	0x00000000
        /*0060*/ 	.short	0x0001
        /*0062*/ 	.short	0x0008
        /*0064*/ 	.byte	0x00, 0xf5, 0x21, 0x00


	//----- nvinfo : EIATTR_KPARAM_INFO
	.align		4
.L_105:
        /*0068*/ 	.byte	0x04, 0x17
        /*006a*/ 	.short	(.L_107 - .L_106)
.L_106:
        /*006c*/ 	.word	0x00000000
        /*0070*/ 	.short	0x0000
        /*0072*/ 	.short	0x0000
        /*0074*/ 	.byte	0x00, 0xf0, 0x11, 0x00


	//----- nvinfo : EIATTR_SPARSE_MMA_MASK
	.align		4
.L_107:
        /*0078*/ 	.byte	0x03, 0x50
        /*007a*/ 	.short	0x0000


	//----- nvinfo : EIATTR_MAXREG_COUNT
	.align		4
        /*007c*/ 	.byte	0x03, 0x1b
        /*007e*/ 	.short	0x00ff


	//----- nvinfo : EIATTR_MERCURY_ISA_VERSION
	.align		4
        /*0080*/ 	.byte	0x03, 0x5f
        /*0082*/ 	.short	0x0101


	//----- nvinfo : EIATTR_VRC_CTA_INIT_COUNT
	.align		4
        /*0084*/ 	.byte	0x02, 0x4a
	.zero		1
	.zero		1


	//----- nvinfo : EIATTR_EXIT_INSTR_OFFSETS
	.align		4
        /*0088*/ 	.byte	0x04, 0x1c
        /*008a*/ 	.short	(.L_109 - .L_108)


	//   ....[0]....
.L_108:
        /*008c*/ 	.word	0x00000090


	//   ....[1]....
        /*0090*/ 	.word	0x00001ab0


	//   ....[2]....
        /*0094*/ 	.word	0x00001ae0


	//----- nvinfo : EIATTR_CBANK_PARAM_SIZE
	.align		4
.L_109:
        /*0098*/ 	.byte	0x03, 0x19
        /*009a*/ 	.short	0x0034


	//----- nvinfo : EIATTR_PARAM_CBANK
	.align		4
        /*009c*/ 	.byte	0x04, 0x0a
        /*009e*/ 	.short	(.L_111 - .L_110)
	.align		4
.L_110:
        /*00a0*/ 	.word	index@(.nv.constant0._Z11compute_idxiPiS_ixS_i)
        /*00a4*/ 	.short	0x0380
        /*00a6*/ 	.short	0x0034


	//----- nvinfo : EIATTR_SW_WAR
	.align		4
.L_111:
        /*00a8*/ 	.byte	0x04, 0x36
        /*00aa*/ 	.short	(.L_113 - .L_112)
.L_112:
        /*00ac*/ 	.word	0x00000008
.L_113:


//--------------------- .nv.info._Z11updateStateP7double2S0_x --------------------------
	.section	.nv.info._Z11updateStateP7double2S0_x,"",@"SHT_CUDA_INFO"
	.sectionflags	@""
	.align	4


	//----- nvinfo : EIATTR_CUDA_API_VERSION
	.align		4
        /*0000*/ 	.byte	0x04, 0x37
        /*0002*/ 	.short	(.L_115 - .L_114)
.L_114:
        /*0004*/ 	.word	0x00000082


	//----- nvinfo : EIATTR_KPARAM_INFO
	.align		4
.L_115:
        /*0008*/ 	.byte	0x04, 0x17
        /*000a*/ 	.short	(.L_117 - .L_116)
.L_116:
        /*000c*/ 	.word	0x00000000
        /*0010*/ 	.short	0x0002
        /*0012*/ 	.short	0x0010
        /*0014*/ 	.byte	0x00, 0xf0, 0x21, 0x00


	//----- nvinfo : EIATTR_KPARAM_INFO
	.align		4
.L_117:
        /*0018*/ 	.byte	0x04, 0x17
        /*001a*/ 	.short	(.L_119 - .L_118)
.L_118:
        /*001c*/ 	.word	0x00000000
        /*0020*/ 	.short	0x0001
        /*0022*/ 	.short	0x0008
        /*0024*/ 	.byte	0x00, 0xf5, 0x21, 0x00


	//----- nvinfo : EIATTR_KPARAM_INFO
	.align		4
.L_119:
        /*0028*/ 	.byte	0x04, 0x17
        /*002a*/ 	.short	(.L_121 - .L_120)
.L_120:
        /*002c*/ 	.word	0x00000000
        /*0030*/ 	.short	0x0000
        /*0032*/ 	.short	0x0000
        /*0034*/ 	.byte	0x00, 0xf5, 0x21, 0x00


	//----- nvinfo : EIATTR_SPARSE_MMA_MASK
	.align		4
.L_121:
        /*0038*/ 	.byte	0x03, 0x50
        /*003a*/ 	.short	0x0000


	//----- nvinfo : EIATTR_MAXREG_COUNT
	.align		4
        /*003c*/ 	.byte	0x03, 0x1b
        /*003e*/ 	.short	0x00ff


	//----- nvinfo : EIATTR_MERCURY_ISA_VERSION
	.align		4
        /*0040*/ 	.byte	0x03, 0x5f
        /*0042*/ 	.short	0x0101


	//----- nvinfo : EIATTR_VRC_CTA_INIT_COUNT
	.align		4
        /*0044*/ 	.byte	0x02, 0x4a
	.zero		1
	.zero		1


	//----- nvinfo : EIATTR_EXIT_INSTR_OFFSETS
	.align		4
        /*0048*/ 	.byte	0x04, 0x1c
        /*004a*/ 	.short	(.L_123 - .L_122)


	//   ....[0]....
.L_122:
        /*004c*/ 	.word	0x00000090


	//   ....[1]....
        /*0050*/ 	.word	0x00000140


	//----- nvinfo : EIATTR_CBANK_PARAM_SIZE
	.align		4
.L_123:
        /*0054*/ 	.byte	0x03, 0x19
        /*0056*/ 	.short	0x0018


	//----- nvinfo : EIATTR_PARAM_CBANK
	.align		4
        /*0058*/ 	.byte	0x04, 0x0a
        /*005a*/ 	.short	(.L_125 - .L_124)
	.align		4
.L_124:
        /*005c*/ 	.word	index@(.nv.constant0._Z11updateStateP7double2S0_x)
        /*0060*/ 	.short	0x0380
        /*0062*/ 	.short	0x0018


	//----- nvinfo : EIATTR_SW_WAR
	.align		4
.L_125:
        /*0064*/ 	.byte	0x04, 0x36
        /*0066*/ 	.short	(.L_127 - .L_126)
.L_126:
        /*0068*/ 	.word	0x00000008
.L_127:


//--------------------- .nv.info._Z12zeroOutStatePix --------------------------
	.section	.nv.info._Z12zeroOutStatePix,"",@"SHT_CUDA_INFO"
	.sectionflags	@""
	.align	4


	//----- nvinfo : EIATTR_CUDA_API_VERSION
	.align		4
        /*0000*/ 	.byte	0x04, 0x37
        /*0002*/ 	.short	(.L_129 - .L_128)
.L_128:
        /*0004*/ 	.word	0x00000082


	//----- nvinfo : EIATTR_KPARAM_INFO
	.align		4
.L_129:
        /*0008*/ 	.byte	0x04, 0x17
        /*000a*/ 	.short	(.L_131 - .L_130)
.L_130:
        /*000c*/ 	.word	0x00000000
        /*0010*/ 	.short	0x0001
        /*0012*/ 	.short	0x0008
        /*0014*/ 	.byte	0x00, 0xf0, 0x21, 0x00


	//----- nvinfo : EIATTR_KPARAM_INFO
	.align		4
.L_131:
        /*0018*/ 	.byte	0x04, 0x17
        /*001a*/ 	.short	(.L_133 - .L_132)
.L_132:
        /*001c*/ 	.word	0x00000000
        /*0020*/ 	.short	0x0000
        /*0022*/ 	.short	0x0000
        /*0024*/ 	.byte	0x00, 0xf5, 0x21, 0x00


	//----- nvinfo : EIATTR_SPARSE_MMA_MASK
	.align		4
.L_133:
        /*0028*/ 	.byte	0x03, 0x50
        /*002a*/ 	.short	0x0000


	//----- nvinfo : EIATTR_MAXREG_COUNT
	.align		4
        /*002c*/ 	.byte	0x03, 0x1b
        /*002e*/ 	.short	0x00ff


	//----- nvinfo : EIATTR_MERCURY_ISA_VERSION
	.align		4
        /*0030*/ 	.byte	0x03, 0x5f
        /*0032*/ 	.short	0x0101


	//----- nvinfo : EIATTR_VRC_CTA_INIT_COUNT
	.align		4
        /*0034*/ 	.byte	0x02, 0x4a
	.zero		1
	.zero		1


	//----- nvinfo : EIATTR_EXIT_INSTR_OFFSETS
	.align		4
        /*0038*/ 	.byte	0x04, 0x1c
        /*003a*/ 	.short	(.L_135 - .L_134)


	//   ....[0]....
.L_134:
        /*003c*/ 	.word	0x00000090


	//   ....[1]....
        /*0040*/ 	.word	0x000000f0


	//----- nvinfo : EIATTR_CBANK_PARAM_SIZE
	.align		4
.L_135:
        /*0044*/ 	.byte	0x03, 0x19
        /*0046*/ 	.short	0x0010


	//----- nvinfo : EIATTR_PARAM_CBANK
	.align		4
        /*0048*/ 	.byte	0x04, 0x0a
        /*004a*/ 	.short	(.L_137 - .L_136)
	.align		4
.L_136:
        /*004c*/ 	.word	index@(.nv.constant0._Z12zeroOutStatePix)
        /*0050*/ 	.short	0x0380
        /*0052*/ 	.short	0x0010


	//----- nvinfo : EIATTR_SW_WAR
	.align		4
.L_137:
        /*0054*/ 	.byte	0x04, 0x36
        /*0056*/ 	.short	(.L_139 - .L_138)
.L_138:
        /*0058*/ 	.word	0x00000008
.L_139:


//--------------------- .nv.callgraph             --------------------------
	.section	.nv.callgraph,"",@"SHT_CUDA_CALLGRAPH"
	.align	4
	.sectionentsize	8
	.align		4
        /*0000*/ 	.word	0x00000000
	.align		4
        /*0004*/ 	.word	0xffffffff
	.align		4
        /*0008*/ 	.word	0x00000000
	.align		4
        /*000c*/ 	.word	0xfffffffe
	.align		4
        /*0010*/ 	.word	0x00000000
	.align		4
        /*0014*/ 	.word	0xfffffffd
	.align		4
        /*0018*/ 	.word	0x00000000
	.align		4
        /*001c*/ 	.word	0xfffffffc


//--------------------- .text._Z14applyPhaseFlipP7double2x --------------------------
	.section	.text._Z14applyPhaseFlipP7double2x,"ax",@progbits
	.align	128
        .global         _Z14applyPhaseFlipP7double2x
        .type           _Z14applyPhaseFlipP7double2x,@function
        .size           _Z14applyPhaseFlipP7double2x,(.L_x_25 - _Z14applyPhaseFlipP7double2x)
        .other          _Z14applyPhaseFlipP7double2x,@"STO_CUDA_ENTRY STV_DEFAULT"
_Z14applyPhaseFlipP7double2x:
.text._Z14applyPhaseFlipP7double2x:
[----:B------:R-:W-:Y:S01]  /*0000*/  LDC R1, c[0x0][0x37c] ;  /* 0x0000df00ff017b82 */ /* 0x000fe20000000800 */
[----:B------:R-:W0:Y:S01]  /*0010*/  LDCU.128 UR4, c[0x0][0x380] ;  /* 0x00007000ff0477ac */ /* 0x000e220008000c00 */
[----:B------:R-:W1:Y:S01]  /*0020*/  LDCU.64 UR8, c[0x0][0x358] ;  /* 0x00006b00ff0877ac */ /* 0x000e620008000a00 */
[----:B0-----:R-:W-:-:S04]  /*0030*/  ULEA UR4, UP0, UR6, UR4, 0x4 ;  /* 0x0000000406047291 */ /* 0x001fc8000f8020ff */
[----:B------:R-:W-:Y:S02]  /*0040*/  ULEA.HI.X UR5, UR6, UR5, UR7, 0x4, UP0 ;  /* 0x0000000506057291 */ /* 0x000fe400080f2407 */
[----:B------:R-:W-:-:S04]  /*0050*/  MOV R2, UR4 ;  /* 0x0000000400027c02 */ /* 0x000fc80008000f00 */
[----:B------:R-:W-:-:S05]  /*0060*/  MOV R3, UR5 ;  /* 0x0000000500037c02 */ /* 0x000fca0008000f00 */
[----:B-1----:R-:W2:Y:S02]  /*0070*/  LDG.E.128 R4, desc[UR8][R2.64] ;  /* 0x0000000802047981 */ /* 0x002ea4000c1e1d00 */
[----:B--2---:R-:W-:Y:S02]  /*0080*/  DFMA R8, -RZ, R6, -R4 ;  /* 0x00000006ff08722b */ /* 0x004fe40000000904 */
[----:B------:R-:W-:-:S07]  /*0090*/  DFMA R10, RZ, R4, -R6 ;  /* 0x00000004ff0a722b */ /* 0x000fce0000000806 */
[----:B------:R-:W-:Y:S01]  /*00a0*/  STG.E.128 desc[UR8][R2.64], R8 ;  /* 0x0000000802007986 */ /* 0x000fe2000c101d08 */
[----:B------:R-:W-:Y:S05]  /*00b0*/  EXIT ;  /* 0x000000000000794d */ /* 0x000fea0003800000 */
.L_x_0:
[----:B------:R-:W-:-:S00]  /*00c0*/  BRA `(.L_x_0) ;  /* 0xfffffffc00fc7947 */ /* 0x000fc0000383ffff */
[----:B------:R-:W-:-:S00]  /*00d0*/  NOP ;  /* 0x0000000000007918 */ /* 0x000fc00000000000 */
        /* <DEDUP_REMOVED lines=10> */
.L_x_25:


//--------------------- .text._Z15contract_tensorP7double2PKS_iPiS3_ixS3_ --------------------------
	.section	.text._Z15contract_tensorP7double2PKS_iPiS3_ixS3_,"ax",@progbits
	.align	128
        .global         _Z15contract_tensorP7double2PKS_iPiS3_ixS3_
        .type           _Z15contract_tensorP7double2PKS_iPiS3_ixS3_,@function
        .size           _Z15contract_tensorP7double2PKS_iPiS3_ixS3_,(.L_x_26 - _Z15contract_tensorP7double2PKS_iPiS3_ixS3_)
        .other          _Z15contract_tensorP7double2PKS_iPiS3_ixS3_,@"STO_CUDA_ENTRY STV_DEFAULT"
_Z15contract_tensorP7double2PKS_iPiS3_ixS3_:
.text._Z15contract_tensorP7double2PKS_iPiS3_ixS3_:
[----:B------:R-:W-:Y:S01]  /*0000*/  LDC R1, c[0x0][0x37c] ;  /* 0x0000df00ff017b82 */ /* 0x000fe20000000800 */
[----:B------:R-:W0:Y:S01]  /*0010*/  S2R R0, SR_CTAID.X ;  /* 0x0000000000007919 */ /* 0x000e220000002500 */
[----:B------:R-:W0:Y:S01]  /*0020*/  LDCU UR4, c[0x0][0x360] ;  /* 0x00006c00ff0477ac */ /* 0x000e220008000800 */
[----:B------:R-:W0:Y:S01]  /*0030*/  S2R R3, SR_TID.X ;  /* 0x0000000000037919 */ /* 0x000e220000002100 */
[----:B------:R-:W1:Y:S01]  /*0040*/  LDCU.64 UR8, c[0x0][0x3b0] ;  /* 0x00007600ff0877ac */ /* 0x000e620008000a00 */
[----:B0-----:R-:W-:-:S05]  /*0050*/  IMAD R0, R0, UR4, R3 ;  /* 0x0000000400007c24 */ /* 0x001fca000f8e0203 */
[----:B-1----:R-:W-:Y:S02]  /*0060*/  ISETP.GE.U32.AND P0, PT, R0, UR8, PT ;  /* 0x0000000800007c0c */ /* 0x002fe4000bf06070 */
[----:B------:R-:W-:-:S04]  /*0070*/  SHF.R.S32.HI R3, RZ, 0x1f, R0 ;  /* 0x0000001fff037819 */ /* 0x000fc80000011400 */
[----:B------:R-:W-:-:S13]  /*0080*/  ISETP.GE.AND.EX P0, PT, R3, UR9, PT, P0 ;  /* 0x0000000903007c0c */ /* 0x000fda000bf06300 */
[----:B------:R-:W-:Y:S05]  /*0090*/  @P0 EXIT ;  /* 0x000000000000094d */ /* 0x000fea0003800000 */
[----:B------:R-:W0:Y:S01]  /*00a0*/  LDC R9, c[0x0][0x390] ;  /* 0x0000e400ff097b82 */ /* 0x000e220000000800 */
[----:B------:R-:W1:Y:S01]  /*00b0*/  LDCU UR4, c[0x0][0x3a8] ;  /* 0x00007500ff0477ac */ /* 0x000e620008000800 */
[----:B------:R-:W-:Y:S01]  /*00c0*/  IMAD.SHL.U32 R6, R0, 0x2, RZ ;  /* 0x0000000200067824 */ /* 0x000fe200078e00ff */
[----:B------:R-:W2:Y:S04]  /*00d0*/  LDCU.64 UR10, c[0x0][0x3b8] ;  /* 0x00007700ff0a77ac */ /* 0x000ea80008000a00 */
[----:B------:R-:W-:Y:S01]  /*00e0*/  SHF.R.S32.HI R7, RZ, 0x1f, R6 ;  /* 0x0000001fff077819 */ /* 0x000fe20000011406 */
[----:B------:R-:W3:Y:S01]  /*00f0*/  LDC.64 R4, c[0x0][0x398] ;  /* 0x0000e600ff047b82 */ /* 0x000ee20000000a00 */
[----:B------:R-:W4:Y:S07]  /*0100*/  LDCU.64 UR6, c[0x0][0x358] ;  /* 0x00006b00ff0677ac */ /* 0x000f2e0008000a00 */
[----:B------:R-:W5:Y:S01]  /*0110*/  LDC.64 R12, c[0x0][0x380] ;  /* 0x0000e000ff0c7b82 */ /* 0x000f620000000a00 */
[----:B0-----:R-:W-:-:S07]  /*0120*/  IMAD.SHL.U32 R11, R9, 0x2, RZ ;  /* 0x00000002090b7824 */ /* 0x001fce00078e00ff */
[----:B------:R-:W0:Y:S01]  /*0130*/  LDC.64 R20, c[0x0][0x388] ;  /* 0x0000e200ff147b82 */ /* 0x000e220000000a00 */
[----:B-1----:R-:W-:Y:S02]  /*0140*/  IMAD R9, R0, UR4, R9 ;  /* 0x0000000400097c24 */ /* 0x002fe4000f8e0209 */
[----:B------:R-:W-:Y:S01]  /*0150*/  IMAD.WIDE.U32 R6, R11, UR8, R6 ;  /* 0x000000080b067c25 */ /* 0x000fe2000f8e0006 */
[----:B------:R-:W-:-:S03]  /*0160*/  SHF.R.S32.HI R2, RZ, 0x1f, R11 ;  /* 0x0000001fff027819 */ /* 0x000fc6000001140b */
[----:B---3--:R-:W-:Y:S01]  /*0170*/  IMAD.WIDE R4, R9, 0x4, R4 ;  /* 0x0000000409047825 */ /* 0x008fe200078e0204 */
[----:B--2---:R-:W-:-:S03]  /*0180*/  LEA R22, P0, R6, UR10, 0x2 ;  /* 0x0000000a06167c11 */ /* 0x004fc6000f8010ff */
[----:B------:R-:W-:Y:S02]  /*0190*/  IMAD R2, R2, UR8, RZ ;  /* 0x0000000802027c24 */ /* 0x000fe4000f8e02ff */
[----:B----4-:R-:W2:Y:S02]  /*01a0*/  LDG.E R4, desc[UR6][R4.64] ;  /* 0x0000000604047981 */ /* 0x010ea4000c1e1900 */
[----:B------:R-:W-:-:S05]  /*01b0*/  IMAD R11, R11, UR9, R2 ;  /* 0x000000090b0b7c24 */ /* 0x000fca000f8e0202 */
[----:B------:R-:W-:-:S04]  /*01c0*/  IADD3 R7, PT, PT, R7, R11, RZ ;  /* 0x0000000b07077210 */ /* 0x000fc80007ffe0ff */
[----:B------:R-:W-:-:S05]  /*01d0*/  LEA.HI.X R23, R6, UR11, R7, 0x2, P0 ;  /* 0x0000000b06177c11 */ /* 0x000fca00080f1407 */
[----:B------:R-:W5:Y:S04]  /*01e0*/  LDG.E R25, desc[UR6][R22.64] ;  /* 0x0000000616197981 */ /* 0x000f68000c1e1900 */
[----:B------:R-:W3:Y:S01]  /*01f0*/  LDG.E R9, desc[UR6][R22.64+0x4] ;  /* 0x0000040616097981 */ /* 0x000ee2000c1e1900 */
[----:B--2---:R-:W-:-:S05]  /*0200*/  SHF.L.U32 R7, R4, 0x1, RZ ;  /* 0x0000000104077819 */ /* 0x004fca00000006ff */
[----:B0-----:R-:W-:-:S05]  /*0210*/  IMAD.WIDE R20, R7, 0x10, R20 ;  /* 0x0000001007147825 */ /* 0x001fca00078e0214 */
[----:B------:R-:W2:Y:S01]  /*0220*/  LDG.E.128 R16, desc[UR6][R20.64] ;  /* 0x0000000614107981 */ /* 0x000ea2000c1e1d00 */
[----:B-----5:R-:W-:-:S04]  /*0230*/  IMAD.WIDE R24, R25, 0x10, R12 ;  /* 0x0000001019187825 */ /* 0x020fc800078e020c */
[----:B---3--:R-:W-:Y:S01]  /*0240*/  IMAD.WIDE R12, R9, 0x10, R12 ;  /* 0x00000010090c7825 */ /* 0x008fe200078e020c */
[----:B------:R-:W2:Y:S04]  /*0250*/  LDG.E.128 R4, desc[UR6][R24.64] ;  /* 0x0000000618047981 */ /* 0x000ea8000c1e1d00 */
[----:B------:R0:W3:Y:S04]  /*0260*/  LDG.E.128 R8, desc[UR6][R20.64+0x10] ;  /* 0x0000100614087981 */ /* 0x0000e8000c1e1d00 */
[----:B------:R-:W3:Y:S01]  /*0270*/  LDG.E.128 R12, desc[UR6][R12.64] ;  /* 0x000000060c0c7981 */ /* 0x000ee2000c1e1d00 */
[----:B------:R-:W1:Y:S01]  /*0280*/  S2UR UR5, SR_CgaCtaId ;  /* 0x00000000000579c3 */ /* 0x000e620000008800 */
[----:B------:R-:W-:-:S02]  /*0290*/  UMOV UR4, 0x400 ;  /* 0x0000040000047882 */ /* 0x000fc40000000000 */
[----:B-1----:R-:W-:-:S06]  /*02a0*/  ULEA UR4, UR5, UR4, 0x18 ;  /* 0x0000000405047291 */ /* 0x002fcc000f8ec0ff */
[----:B0-----:R-:W-:-:S05]  /*02b0*/  LEA R21, R0, UR4, 0x5 ;  /* 0x0000000400157c11 */ /* 0x001fca000f8e28ff */
[----:B------:R-:W0:Y:S02]  /*02c0*/  LDCU.64 UR4, c[0x0][0x380] ;  /* 0x00007000ff0477ac */ /* 0x000e240008000a00 */
[----:B0-----:R-:W-:-:S04]  /*02d0*/  LEA R2, P0, R0, UR4, 0x4 ;  /* 0x0000000400027c11 */ /* 0x001fc8000f8020ff */
[----:B------:R-:W-:Y:S01]  /*02e0*/  LEA.HI.X R3, R0, UR5, R3, 0x4, P0 ;  /* 0x0000000500037c11 */ /* 0x000fe200080f2403 */
[-C--:B--2---:R-:W-:Y:S02]  /*02f0*/  DMUL R22, R18, R6.reuse ;  /* 0x0000000612167228 */ /* 0x084fe40000000000 */
[----:B------:R-:W-:Y:S02]  /*0300*/  DMUL R26, R16, R6 ;  /* 0x00000006101a7228 */ /* 0x000fe40000000000 */
[-C--:B---3--:R-:W-:Y:S02]  /*0310*/  DMUL R6, R10, R14.reuse ;  /* 0x0000000e0a067228 */ /* 0x088fe40000000000 */
[----:B------:R-:W-:Y:S02]  /*0320*/  DMUL R14, R8, R14 ;  /* 0x0000000e080e7228 */ /* 0x000fe40000000000 */
[-C--:B------:R-:W-:Y:S02]  /*0330*/  DFMA R16, R16, R4.reuse, -R22 ;  /* 0x000000041010722b */ /* 0x080fe40000000816 */
[----:B------:R-:W-:-:S02]  /*0340*/  DFMA R18, R18, R4, R26 ;  /* 0x000000041212722b */ /* 0x000fc4000000001a */
[-C--:B------:R-:W-:Y:S02]  /*0350*/  DFMA R8, R8, R12.reuse, -R6 ;  /* 0x0000000c0808722b */ /* 0x080fe40000000806 */
[----:B------:R-:W-:-:S03]  /*0360*/  DFMA R10, R10, R12, R14 ;  /* 0x0000000c0a0a722b */ /* 0x000fc6000000000e */
[----:B------:R-:W-:Y:S04]  /*0370*/  STS.128 [R21], R16 ;  /* 0x0000001015007388 */ /* 0x000fe80000000c00 */
[----:B------:R-:W-:Y:S01]  /*0380*/  STS.128 [R21+0x10], R8 ;  /* 0x0000100815007388 */ /* 0x000fe20000000c00 */
[----:B------:R-:W-:Y:S06]  /*0390*/  BAR.SYNC.DEFER_BLOCKING 0x0 ;  /* 0x0000000000007b1d */ /* 0x000fec0000010000 */
[----:B------:R-:W-:Y:S04]  /*03a0*/  LDS.128 R4, [R21+0x10] ;  /* 0x0000100015047984 */ /* 0x000fe80000000c00 */
[----:B------:R-:W0:Y:S02]  /*03b0*/  LDS.128 R12, [R21] ;  /* 0x00000000150c7984 */ /* 0x000e240000000c00 */
[----:B0-----:R-:W-:-:S02]  /*03c0*/  DADD R4, R4, R12 ;  /* 0x0000000004047229 */ /* 0x001fc4000000000c */
[----:B------:R-:W-:-:S07]  /*03d0*/  DADD R6, R6, R14 ;  /* 0x0000000006067229 */ /* 0x000fce000000000e */
[----:B------:R-:W-:Y:S01]  /*03e0*/  STG.E.128 desc[UR6][R2.64], R4 ;  /* 0x0000000402007986 */ /* 0x000fe2000c101d06 */
[----:B------:R-:W-:Y:S05]  /*03f0*/  EXIT ;  /* 0x000000000000794d */ /* 0x000fea0003800000 */
.L_x_1:
        /* <DEDUP_REMOVED lines=16> */
.L_x_26:


//--------------------- .text._Z18warp_sum_reductionPKiPiii --------------------------
	.section	.text._Z18warp_sum_reductionPKiPiii,"ax",@progbits
	.align	128
        .global         _Z18warp_sum_reductionPKiPiii
        .type           _Z18warp_sum_reductionPKiPiii,@function
        .size           _Z18warp_sum_reductionPKiPiii,(.L_x_27 - _Z18warp_sum_reductionPKiPiii)
        .other          _Z18warp_sum_reductionPKiPiii,@"STO_CUDA_ENTRY STV_DEFAULT"
_Z18warp_sum_reductionPKiPiii:
.text._Z18warp_sum_reductionPKiPiii:
[----:B------:R-:W-:Y:S01]  /*0000*/  LDC R1, c[0x0][0x37c] ;  /* 0x0000df00ff017b82 */ /* 0x000fe20000000800 */
[----:B------:R-:W0:Y:S07]  /*0010*/  S2R R4, SR_TID.X ;  /* 0x0000000000047919 */ /* 0x000e2e0000002100 */
[----:B------:R-:W0:Y:S01]  /*0020*/  S2UR UR4, SR_CTAID.X ;  /* 0x00000000000479c3 */ /* 0x000e220000002500 */
[----:B------:R-:W-:-:S07]  /*0030*/  IMAD.MOV.U32 R0, RZ, RZ, RZ ;  /* 0x000000ffff007224 */ /* 0x000fce00078e00ff */
[----:B------:R-:W0:Y:S08]  /*0040*/  LDC R3, c[0x0][0x360] ;  /* 0x0000d800ff037b82 */ /* 0x000e300000000800 */
[----:B------:R-:W1:Y:S01]  /*0050*/  LDC R2, c[0x0][0x390] ;  /* 0x0000e400ff027b82 */ /* 0x000e620000000800 */
[----:B0-----:R-:W-:Y:S01]  /*0060*/  IMAD R4, R3, UR4, R4 ;  /* 0x0000000403047c24 */ /* 0x001fe2000f8e0204 */
[----:B------:R-:W0:Y:S06]  /*0070*/  LDCU.64 UR4, c[0x0][0x358] ;  /* 0x00006b00ff0477ac */ /* 0x000e2c0008000a00 */
[----:B------:R-:W2:Y:S01]  /*0080*/  LDC R3, c[0x0][0x394] ;  /* 0x0000e500ff037b82 */ /* 0x000ea20000000800 */
[----:B-1----:R-:W-:-:S13]  /*0090*/  ISETP.GE.AND P0, PT, R4, R2, PT ;  /* 0x000000020400720c */ /* 0x002fda0003f06270 */
[----:B------:R-:W1:Y:S01]  /*00a0*/  @!P0 LDC.64 R6, c[0x0][0x380] ;  /* 0x0000e000ff068b82 */ /* 0x000e620000000a00 */
[----:B--2---:R-:W-:-:S04]  /*00b0*/  IABS R5, R3 ;  /* 0x0000000300057213 */ /* 0x004fc80000000000 */
[----:B------:R-:W2:Y:S08]  /*00c0*/  I2F.RP R10, R5 ;  /* 0x00000005000a7306 */ /* 0x000eb00000209400 */
[----:B--2---:R-:W2:Y:S01]  /*00d0*/  MUFU.RCP R10, R10 ;  /* 0x0000000a000a7308 */ /* 0x004ea20000001000 */
[----:B-1----:R-:W-:-:S05]  /*00e0*/  @!P0 IMAD.WIDE R6, R4, 0x4, R6 ;  /* 0x0000000404068825 */ /* 0x002fca00078e0206 */
[----:B0-----:R0:W5:Y:S01]  /*00f0*/  @!P0 LDG.E R0, desc[UR4][R6.64] ;  /* 0x0000000406008981 */ /* 0x001162000c1e1900 */
[----:B------:R-:W-:Y:S01]  /*0100*/  ISETP.GE.AND P2, PT, R4, RZ, PT ;  /* 0x000000ff0400720c */ /* 0x000fe20003f46270 */
[----:B--2---:R-:W-:-:S04]  /*0110*/  VIADD R8, R10, 0xffffffe ;  /* 0x0ffffffe0a087836 */ /* 0x004fc80000000000 */
[----:B------:R1:W2:Y:S02]  /*0120*/  F2I.FTZ.U32.TRUNC.NTZ R9, R8 ;  /* 0x0000000800097305 */ /* 0x0002a4000021f000 */
[----:B-1----:R-:W-:Y:S02]  /*0130*/  IMAD.MOV.U32 R8, RZ, RZ, RZ ;  /* 0x000000ffff087224 */ /* 0x002fe400078e00ff */
[----:B--2---:R-:W-:-:S04]  /*0140*/  IMAD.MOV R12, RZ, RZ, -R9 ;  /* 0x000000ffff0c7224 */ /* 0x004fc800078e0a09 */
[----:B------:R-:W-:Y:S01]  /*0150*/  IMAD R11, R12, R5, RZ ;  /* 0x000000050c0b7224 */ /* 0x000fe200078e02ff */
[----:B------:R-:W-:-:S03]  /*0160*/  IABS R12, R4 ;  /* 0x00000004000c7213 */ /* 0x000fc60000000000 */
[----:B------:R-:W-:-:S06]  /*0170*/  IMAD.HI.U32 R9, R9, R11, R8 ;  /* 0x0000000b09097227 */ /* 0x000fcc00078e0008 */
[----:B0-----:R-:W-:-:S04]  /*0180*/  IMAD.HI.U32 R6, R9, R12, RZ ;  /* 0x0000000c09067227 */ /* 0x001fc800078e00ff */
[----:B------:R-:W-:-:S04]  /*0190*/  IMAD.MOV R10, RZ, RZ, -R6 ;  /* 0x000000ffff0a7224 */ /* 0x000fc800078e0a06 */
[----:B------:R-:W-:-:S05]  /*01a0*/  IMAD R10, R5, R10, R12 ;  /* 0x0000000a050a7224 */ /* 0x000fca00078e020c */
[----:B------:R-:W-:-:S13]  /*01b0*/  ISETP.GT.U32.AND P0, PT, R5, R10, PT ;  /* 0x0000000a0500720c */ /* 0x000fda0003f04070 */
[----:B------:R-:W-:-:S05]  /*01c0*/  @!P0 IMAD.IADD R10, R10, 0x1, -R5 ;  /* 0x000000010a0a8824 */ /* 0x000fca00078e0a05 */
[----:B------:R-:W-:Y:S02]  /*01d0*/  ISETP.GT.U32.AND P1, PT, R5, R10, PT ;  /* 0x0000000a0500720c */ /* 0x000fe40003f24070 */
[----:B------:R-:W-:-:S04]  /*01e0*/  IADD3 R7, PT, PT, R10, -R5, RZ ;  /* 0x800000050a077210 */ /* 0x000fc80007ffe0ff */
[----:B------:R-:W-:Y:S02]  /*01f0*/  SEL R8, R7, R10, !P1 ;  /* 0x0000000a07087207 */ /* 0x000fe40004800000 */
[C---:B------:R-:W-:Y:S02]  /*0200*/  ISETP.NE.AND P1, PT, R3.reuse, RZ, PT ;  /* 0x000000ff0300720c */ /* 0x040fe40003f25270 */
[----:B------:R-:W-:Y:S01]  /*0210*/  LOP3.LUT R7, RZ, R3, RZ, 0x33, !PT ;  /* 0x00000003ff077212 */ /* 0x000fe200078e33ff */
[----:B------:R-:W-:Y:S01]  /*0220*/  @!P2 IMAD.MOV R8, RZ, RZ, -R8 ;  /* 0x000000ffff08a224 */ /* 0x000fe200078e0a08 */
[----:B------:R-:W-:-:S04]  /*0230*/  ISETP.GE.AND P2, PT, R3, 0x2, PT ;  /* 0x000000020300780c */ /* 0x000fc80003f46270 */
[----:B------:R-:W-:-:S04]  /*0240*/  SEL R8, R7, R8, !P1 ;  /* 0x0000000807087207 */ /* 0x000fc80004800000 */
[----:B------:R-:W-:-:S05]  /*0250*/  ISETP.NE.AND P3, PT, R8, RZ, PT ;  /* 0x000000ff0800720c */ /* 0x000fca0003f65270 */
[----:B------:R-:W-:Y:S08]  /*0260*/  @!P2 BRA `(.L_x_2) ;  /* 0x000000000028a947 */ /* 0x000ff00003800000 */
[----:B------:R-:W0:Y:S01]  /*0270*/  LDCU UR6, c[0x0][0x394] ;  /* 0x00007280ff0677ac */ /* 0x000e220008000800 */
[----:B------:R-:W-:-:S05]  /*0280*/  IMAD.MOV R11, RZ, RZ, -R3 ;  /* 0x000000ffff0b7224 */ /* 0x000fca00078e0a03 */
[----:B------:R-:W-:Y:S01]  /*0290*/  LEA R11, R11, 0x201f, 0x8 ;  /* 0x0000201f0b0b7811 */ /* 0x000fe200078e40ff */
[----:B0-----:R-:W-:-:S07]  /*02a0*/  IMAD.U32 R8, RZ, RZ, UR6 ;  /* 0x00000006ff087e24 */ /* 0x001fce000f8e00ff */
.L_x_3:
[----:B------:R-:W-:Y:S02]  /*02b0*/  SHF.R.U32.HI R12, RZ, 0x1, R8 ;  /* 0x00000001ff0c7819 */ /* 0x000fe40000011608 */
[----:B------:R-:W-:-:S03]  /*02c0*/  ISETP.GT.U32.AND P2, PT, R8, 0x3, PT ;  /* 0x000000030800780c */ /* 0x000fc60003f44070 */
[----:B-----5:R-:W0:Y:S01]  /*02d0*/  SHFL.DOWN PT, R13, R0, R12, R11 ;  /* 0x0800000c000d7389 */ /* 0x020e2200000e000b */
[----:B------:R-:W-:Y:S01]  /*02e0*/  IMAD.MOV.U32 R8, RZ, RZ, R12 ;  /* 0x000000ffff087224 */ /* 0x000fe200078e000c */
[----:B0-----:R-:W-:-:S08]  /*02f0*/  IADD3 R0, PT, PT, R13, R0, RZ ;  /* 0x000000000d007210 */ /* 0x001fd00007ffe0ff */
[----:B------:R-:W-:Y:S05]  /*0300*/  @P2 BRA `(.L_x_3) ;  /* 0xfffffffc00e82947 */ /* 0x000fea000383ffff */
.L_x_2:
[----:B------:R-:W-:Y:S05]  /*0310*/  @P3 EXIT ;  /* 0x000000000000394d */ /* 0x000fea0003800000 */
[----:B------:R-:W-:Y:S01]  /*0320*/  IABS R8, R2 ;  /* 0x0000000200087213 */ /* 0x000fe20000000000 */
[----:B------:R-:W-:Y:S01]  /*0330*/  @!P0 VIADD R6, R6, 0x1 ;  /* 0x0000000106068836 */ /* 0x000fe20000000000 */
[----:B------:R-:W-:Y:S02]  /*0340*/  ISETP.GE.U32.AND P2, PT, R10, R5, PT ;  /* 0x000000050a00720c */ /* 0x000fe40003f46070 */
[-C--:B------:R-:W-:Y:S01]  /*0350*/  LOP3.LUT R4, R4, R3.reuse, RZ, 0x3c, !PT ;  /* 0x0000000304047212 */ /* 0x080fe200078e3cff */
[----:B------:R-:W-:Y:S01]  /*0360*/  IMAD.HI.U32 R9, R9, R8, RZ ;  /* 0x0000000809097227 */ /* 0x000fe200078e00ff */
[----:B------:R-:W-:Y:S02]  /*0370*/  LOP3.LUT R2, R2, R3, RZ, 0x3c, !PT ;  /* 0x0000000302027212 */ /* 0x000fe400078e3cff */
[----:B------:R-:W-:Y:S01]  /*0380*/  ISETP.GE.AND P4, PT, R4, RZ, PT ;  /* 0x000000ff0400720c */ /* 0x000fe20003f86270 */
[----:B------:R-:W-:Y:S01]  /*0390*/  IMAD.MOV R11, RZ, RZ, -R9 ;  /* 0x000000ffff0b7224 */ /* 0x000fe200078e0a09 */
[----:B------:R-:W-:-:S03]  /*03a0*/  ISETP.GE.AND P6, PT, R2, RZ, PT ;  /* 0x000000ff0200720c */ /* 0x000fc60003fc6270 */
[----:B------:R-:W-:Y:S02]  /*03b0*/  IMAD R8, R5, R11, R8 ;  /* 0x0000000b05087224 */ /* 0x000fe400078e0208 */
[----:B------:R-:W-:-:S03]  /*03c0*/  @P2 IADD3 R6, PT, PT, R6, 0x1, RZ ;  /* 0x0000000106062810 */ /* 0x000fc60007ffe0ff */
[----:B------:R-:W-:-:S03]  /*03d0*/  ISETP.GT.U32.AND P5, PT, R5, R8, PT ;  /* 0x000000080500720c */ /* 0x000fc60003fa4070 */
[----:B------:R-:W-:-:S05]  /*03e0*/  @!P4 IMAD.MOV R6, RZ, RZ, -R6 ;  /* 0x000000ffff06c224 */ /* 0x000fca00078e0a06 */
[----:B------:R-:W-:-:S05]  /*03f0*/  SEL R6, R7, R6, !P1 ;  /* 0x0000000607067207 */ /* 0x000fca0004800000 */
[----:B------:R-:W-:Y:S02]  /*0400*/  @!P5 IMAD.IADD R8, R8, 0x1, -R5 ;  /* 0x000000010808d824 */ /* 0x000fe400078e0a05 */
[----:B------:R-:W-:-:S03]  /*0410*/  @!P5 VIADD R9, R9, 0x1 ;  /* 0x000000010909d836 */ /* 0x000fc60000000000 */
[----:B------:R-:W-:-:S13]  /*0420*/  ISETP.GE.U32.AND P3, PT, R8, R5, PT ;  /* 0x000000050800720c */ /* 0x000fda0003f66070 */
[----:B------:R-:W-:-:S04]  /*0430*/  @P3 VIADD R9, R9, 0x1 ;  /* 0x0000000109093836 */ /* 0x000fc80000000000 */
[----:B------:R-:W-:-:S05]  /*0440*/  @!P6 IMAD.MOV R9, RZ, RZ, -R9 ;  /* 0x000000ffff09e224 */ /* 0x000fca00078e0a09 */
[----:B------:R-:W-:-:S04]  /*0450*/  SEL R7, R7, R9, !P1 ;  /* 0x0000000907077207 */ /* 0x000fc80004800000 */
[----:B------:R-:W-:-:S13]  /*0460*/  ISETP.GE.AND P0, PT, R6, R7, PT ;  /* 0x000000070600720c */ /* 0x000fda0003f06270 */
[----:B------:R-:W-:Y:S05]  /*0470*/  @P0 EXIT ;  /* 0x000000000000094d */ /* 0x000fea0003800000 */
[----:B------:R-:W0:Y:S02]  /*0480*/  LDC.64 R2, c[0x0][0x388] ;  /* 0x0000e200ff027b82 */ /* 0x000e240000000a00 */
[----:B0-----:R-:W-:-:S05]  /*0490*/  IMAD.WIDE R2, R6, 0x4, R2 ;  /* 0x0000000406027825 */ /* 0x001fca00078e0202 */
[----:B-----5:R-:W-:Y:S01]  /*04a0*/  STG.E desc[UR4][R2.64], R0 ;  /* 0x0000000002007986 */ /* 0x020fe2000c101904 */
[----:B------:R-:W-:Y:S05]  /*04b0*/  EXIT ;  /* 0x000000000000794d */ /* 0x000fea0003800000 */
.L_x_4:
        /* <DEDUP_REMOVED lines=12> */
.L_x_27:


//--------------------- .text._Z11compute_idxiPiS_ixS_i --------------------------
	.section	.text._Z11compute_idxiPiS_ixS_i,"ax",@progbits
	.align	128
        .global         _Z11compute_idxiPiS_ixS_i
        .type           _Z11compute_idxiPiS_ixS_i,@function
        .size           _Z11compute_idxiPiS_ixS_i,(.L_x_28 - _Z11compute_idxiPiS_ixS_i)
        .other          _Z11compute_idxiPiS_ixS_i,@"STO_CUDA_ENTRY STV_DEFAULT"
_Z11compute_idxiPiS_ixS_i:
.text._Z11compute_idxiPiS_ixS_i:
        /* <DEDUP_REMOVED lines=10> */
[----:B------:R-:W0:Y:S01]  /*00a0*/  LDCU UR5, c[0x0][0x398] ;  /* 0x00007300ff0577ac */ /* 0x000e220008000800 */
[----:B------:R-:W1:Y:S01]  /*00b0*/  LDCU.64 UR10, c[0x0][0x358] ;  /* 0x00006b00ff0a77ac */ /* 0x000e620008000a00 */
[----:B0-----:R-:W-:Y:S02]  /*00c0*/  UISETP.GE.AND UP0, UPT, UR5, 0x1, UPT ;  /* 0x000000010500788c */ /* 0x001fe4000bf06270 */
[----:B------:R-:W-:-:S07]  /*00d0*/  IMAD R0, R2, UR5, RZ ;  /* 0x0000000502007c24 */ /* 0x000fce000f8e02ff */
[----:B-1----:R-:W-:Y:S05]  /*00e0*/  BRA.U !UP0, `(.L_x_5) ;  /* 0x0000000d08007547 */ /* 0x002fea000b800000 */
[----:B------:R-:W0:Y:S01]  /*00f0*/  LDCU UR6, c[0x0][0x398] ;  /* 0x00007300ff0677ac */ /* 0x000e220008000800 */
[----:B------:R-:W-:Y:S01]  /*0100*/  IMAD.MOV.U32 R3, RZ, RZ, R2 ;  /* 0x000000ffff037224 */ /* 0x000fe200078e0002 */
[----:B------:R-:W-:Y:S02]  /*0110*/  UISETP.GE.U32.AND UP0, UPT, UR5, 0x4, UPT ;  /* 0x000000040500788c */ /* 0x000fe4000bf06070 */
[----:B------:R-:W-:Y:S01]  /*0120*/  ULOP3.LUT UR7, UR5, 0x3, URZ, 0xc0, !UPT ;  /* 0x0000000305077892 */ /* 0x000fe2000f8ec0ff */
[----:B0-----:R-:W-:-:S06]  /*0130*/  UMOV UR4, UR6 ;  /* 0x0000000600047c82 */ /* 0x001fcc0008000000 */
[----:B------:R-:W-:Y:S05]  /*0140*/  BRA.U !UP0, `(.L_x_6) ;  /* 0x0000000108a87547 */ /* 0x000fea000b800000 */
[----:B------:R-:W0:Y:S01]  /*0150*/  LDC.64 R4, c[0x0][0x388] ;  /* 0x0000e200ff047b82 */ /* 0x000e220000000a00 */
[----:B------:R-:W-:Y:S01]  /*0160*/  VIADD R19, R0, 0xffffffff ;  /* 0xffffffff00137836 */ /* 0x000fe20000000000 */
[----:B------:R-:W-:Y:S01]  /*0170*/  MOV R3, R2 ;  /* 0x0000000200037202 */ /* 0x000fe20000000f00 */
[----:B------:R-:W1:Y:S01]  /*0180*/  LDCU.64 UR12, c[0x0][0x388] ;  /* 0x00007100ff0c77ac */ /* 0x000e620008000a00 */
[----:B------:R-:W-:Y:S01]  /*0190*/  ULOP3.LUT UR5, UR5, 0x7ffffffc, URZ, 0xc0, !UPT ;  /* 0x7ffffffc05057892 */ /* 0x000fe2000f8ec0ff */
[----:B------:R-:W-:-:S11]  /*01a0*/  UMOV UR4, URZ ;  /* 0x000000ff00047c82 */ /* 0x000fd60008000000 */
.L_x_7:
[----:B------:R-:W-:Y:S01]  /*01b0*/  SHF.R.S32.HI R10, RZ, 0x1f, R3 ;  /* 0x0000001fff0a7819 */ /* 0x000fe20000011403 */
[----:B------:R-:W-:Y:S01]  /*01c0*/  USHF.R.S32.HI UR8, URZ, 0x1f, UR6 ;  /* 0x0000001fff087899 */ /* 0x000fe20008011406 */
[-C--:B--2---:R-:W-:Y:S01]  /*01d0*/  LEA.HI R8, R3, R3.reuse, RZ, 0x1 ;  /* 0x0000000303087211 */ /* 0x084fe200078f08ff */
[----:B------:R-:W-:Y:S01]  /*01e0*/  VIADD R7, R19, UR6 ;  /* 0x0000000613077c36 */ /* 0x000fe20008000000 */
[CC--:B------:R-:W-:Y:S01]  /*01f0*/  LEA.HI R14, R10.reuse, R3.reuse, RZ, 0x2 ;  /* 0x000000030a0e7211 */ /* 0x0c0fe200078f10ff */
[----:B------:R-:W-:Y:S01]  /*0200*/  UIADD3 UR4, UPT, UPT, UR4, 0x4, URZ ;  /* 0x0000000404047890 */ /* 0x000fe2000fffe0ff */
[----:B------:R-:W-:Y:S01]  /*0210*/  LEA.HI R17, R10, R3, RZ, 0x3 ;  /* 0x000000030a117211 */ /* 0x000fe200078f18ff */
[----:B0-----:R-:W-:Y:S01]  /*0220*/  IMAD.WIDE R6, R7, 0x4, R4 ;  /* 0x0000000407067825 */ /* 0x001fe200078e0204 */
[----:B------:R-:W-:Y:S01]  /*0230*/  SHF.R.S32.HI R15, RZ, 0x2, R14 ;  /* 0x00000002ff0f7819 */ /* 0x000fe2000001140e */
[----:B------:R-:W-:Y:S01]  /*0240*/  UISETP.NE.AND UP0, UPT, UR4, UR5, UPT ;  /* 0x000000050400728c */ /* 0x000fe2000bf05270 */
[----:B------:R-:W-:-:S02]  /*0250*/  SHF.R.S32.HI R13, RZ, 0x1, R8 ;  /* 0x00000001ff0d7819 */ /* 0x000fc40000011408 */
[----:B------:R-:W-:Y:S02]  /*0260*/  SHF.R.S32.HI R18, RZ, 0x3, R17 ;  /* 0x00000003ff127819 */ /* 0x000fe40000011411 */
[----:B------:R-:W-:Y:S02]  /*0270*/  LEA.HI R16, R14, R15, RZ, 0x1 ;  /* 0x0000000f0e107211 */ /* 0x000fe400078f08ff */
[----:B------:R-:W-:Y:S01]  /*0280*/  IADD3 R9, P0, PT, R0, UR6, RZ ;  /* 0x0000000600097c10 */ /* 0x000fe2000ff1e0ff */
[----:B------:R-:W-:Y:S01]  /*0290*/  UIADD3 UR6, UPT, UPT, UR6, -0x4, URZ ;  /* 0xfffffffc06067890 */ /* 0x000fe2000fffe0ff */
[C---:B------:R-:W-:Y:S02]  /*02a0*/  LEA.HI R11, R8.reuse, R13, RZ, 0x1 ;  /* 0x0000000d080b7211 */ /* 0x040fe400078f08ff */
[----:B------:R-:W-:Y:S02]  /*02b0*/  LEA.HI R17, R17, R18, RZ, 0x1 ;  /* 0x0000001211117211 */ /* 0x000fe400078f08ff */
[----:B------:R-:W-:-:S02]  /*02c0*/  LOP3.LUT R12, R8, 0xfffffffe, RZ, 0xc0, !PT ;  /* 0xfffffffe080c7812 */ /* 0x000fc400078ec0ff */
[----:B------:R-:W-:Y:S02]  /*02d0*/  LOP3.LUT R16, R16, 0xfffffffe, RZ, 0xc0, !PT ;  /* 0xfffffffe10107812 */ /* 0x000fe400078ec0ff */
[----:B------:R-:W-:Y:S02]  /*02e0*/  LEA.HI.X.SX32 R20, R0, UR8, 0x1, P0 ;  /* 0x0000000800147c11 */ /* 0x000fe400080f0eff */
[----:B------:R-:W-:Y:S01]  /*02f0*/  LOP3.LUT R14, R11, 0xfffffffe, RZ, 0xc0, !PT ;  /* 0xfffffffe0b0e7812 */ /* 0x000fe200078ec0ff */
[----:B------:R-:W-:Y:S01]  /*0300*/  IMAD.IADD R11, R3, 0x1, -R12 ;  /* 0x00000001030b7824 */ /* 0x000fe200078e0a0c */
[----:B------:R-:W-:Y:S01]  /*0310*/  LOP3.LUT R17, R17, 0xfffffffe, RZ, 0xc0, !PT ;  /* 0xfffffffe11117812 */ /* 0x000fe200078ec0ff */
[----:B------:R-:W-:Y:S01]  /*0320*/  IMAD.IADD R15, R15, 0x1, -R16 ;  /* 0x000000010f0f7824 */ /* 0x000fe200078e0a10 */
[----:B-1----:R-:W-:Y:S02]  /*0330*/  LEA R8, P0, R9, UR12, 0x2 ;  /* 0x0000000c09087c11 */ /* 0x002fe4000f8010ff */
[----:B------:R-:W-:Y:S01]  /*0340*/  IADD3 R13, PT, PT, R13, -R14, RZ ;  /* 0x8000000e0d0d7210 */ /* 0x000fe20007ffe0ff */
[----:B------:R-:W-:Y:S01]  /*0350*/  IMAD.IADD R17, R18, 0x1, -R17 ;  /* 0x0000000112117824 */ /* 0x000fe200078e0a11 */
[----:B------:R-:W-:Y:S01]  /*0360*/  LEA.HI.X R9, R9, UR13, R20, 0x2, P0 ;  /* 0x0000000d09097c11 */ /* 0x000fe200080f1414 */
[----:B------:R2:W-:Y:S01]  /*0370*/  STG.E desc[UR10][R6.64], R11 ;  /* 0x0000000b06007986 */ /* 0x0005e2000c10190a */
[----:B------:R-:W-:-:S03]  /*0380*/  LEA.HI R3, R10, R3, RZ, 0x4 ;  /* 0x000000030a037211 */ /* 0x000fc600078f20ff */
[----:B------:R2:W-:Y:S01]  /*0390*/  STG.E desc[UR10][R6.64+-0x4], R13 ;  /* 0xfffffc0d06007986 */ /* 0x0005e2000c10190a */
[----:B------:R-:W-:-:S03]  /*03a0*/  SHF.R.S32.HI R3, RZ, 0x4, R3 ;  /* 0x00000004ff037819 */ /* 0x000fc60000011403 */
[----:B------:R2:W-:Y:S04]  /*03b0*/  STG.E desc[UR10][R6.64+-0x8], R15 ;  /* 0xfffff80f06007986 */ /* 0x0005e8000c10190a */
[----:B------:R2:W-:Y:S01]  /*03c0*/  STG.E desc[UR10][R8.64+-0x10], R17 ;  /* 0xfffff01108007986 */ /* 0x0005e2000c10190a */
[----:B------:R-:W-:Y:S05]  /*03d0*/  BRA.U UP0, `(.L_x_7) ;  /* 0xfffffffd00747547 */ /* 0x000fea000b83ffff */
[----:B------:R-:W-:-:S05]  /*03e0*/  UMOV UR4, UR6 ;  /* 0x0000000600047c82 */ /* 0x000fca0008000000 */
.L_x_6:
[----:B------:R-:W-:-:S09]  /*03f0*/  UISETP.NE.AND UP0, UPT, UR7, URZ, UPT ;  /* 0x000000ff0700728c */ /* 0x000fd2000bf05270 */
[----:B------:R-:W-:Y:S05]  /*0400*/  BRA.U !UP0, `(.L_x_8) ;  /* 0x00000001088c7547 */ /* 0x000fea000b800000 */
[----:B------:R-:W0:Y:S01]  /*0410*/  LDCU UR5, c[0x0][0x398] ;  /* 0x00007300ff0577ac */ /* 0x000e220008000800 */
[----:B------:R-:W-:Y:S02]  /*0420*/  UISETP.NE.AND UP0, UPT, UR7, 0x1, UPT ;  /* 0x000000010700788c */ /* 0x000fe4000bf05270 */
[----:B0-----:R-:W-:-:S04]  /*0430*/  ULOP3.LUT UR5, UR5, 0x1, URZ, 0xc0, !UPT ;  /* 0x0000000105057892 */ /* 0x001fc8000f8ec0ff */
[----:B------:R-:W-:-:S03]  /*0440*/  UISETP.NE.U32.AND UP1, UPT, UR5, 0x1, UPT ;  /* 0x000000010500788c */ /* 0x000fc6000bf25070 */
[----:B------:R-:W-:Y:S08]  /*0450*/  BRA.U !UP0, `(.L_x_9) ;  /* 0x00000001084c7547 */ /* 0x000ff0000b800000 */
[----:B------:R-:W0:Y:S01]  /*0460*/  LDCU.64 UR8, c[0x0][0x388] ;  /* 0x00007100ff0877ac */ /* 0x000e220008000a00 */
[----:B------:R-:W-:Y:S02]  /*0470*/  LEA.HI R5, R3, R3, RZ, 0x1 ;  /* 0x0000000303057211 */ /* 0x000fe400078f08ff */
[C---:B------:R-:W-:Y:S01]  /*0480*/  IADD3 R10, P0, PT, R0.reuse, UR4, RZ ;  /* 0x00000004000a7c10 */ /* 0x040fe2000ff1e0ff */
[----:B------:R-:W-:Y:S01]  /*0490*/  USHF.R.S32.HI UR5, URZ, 0x1f, UR4 ;  /* 0x0000001fff057899 */ /* 0x000fe20008011404 */
[----:B--2---:R-:W-:Y:S01]  /*04a0*/  SHF.R.S32.HI R8, RZ, 0x1, R5 ;  /* 0x00000001ff087819 */ /* 0x004fe20000011405 */
[----:B------:R-:W-:Y:S01]  /*04b0*/  UIADD3 UR4, UPT, UPT, UR4, -0x2, URZ ;  /* 0xfffffffe04047890 */ /* 0x000fe2000fffe0ff */
[C---:B------:R-:W-:Y:S02]  /*04c0*/  LOP3.LUT R6, R5.reuse, 0xfffffffe, RZ, 0xc0, !PT ;  /* 0xfffffffe05067812 */ /* 0x040fe400078ec0ff */
[----:B------:R-:W-:Y:S02]  /*04d0*/  LEA.HI R7, R5, R8, RZ, 0x1 ;  /* 0x0000000805077211 */ /* 0x000fe400078f08ff */
[----:B------:R-:W-:-:S02]  /*04e0*/  LEA.HI.X.SX32 R11, R0, UR5, 0x1, P0 ;  /* 0x00000005000b7c11 */ /* 0x000fc400080f0eff */
[----:B------:R-:W-:Y:S02]  /*04f0*/  LOP3.LUT R9, R7, 0xfffffffe, RZ, 0xc0, !PT ;  /* 0xfffffffe07097812 */ /* 0x000fe400078ec0ff */
[----:B------:R-:W-:Y:S02]  /*0500*/  IADD3 R7, PT, PT, R3, -R6, RZ ;  /* 0x8000000603077210 */ /* 0x000fe40007ffe0ff */
[----:B------:R-:W-:Y:S01]  /*0510*/  SHF.R.S32.HI R6, RZ, 0x1f, R3 ;  /* 0x0000001fff067819 */ /* 0x000fe20000011403 */
[----:B------:R-:W-:Y:S01]  /*0520*/  IMAD.IADD R9, R8, 0x1, -R9 ;  /* 0x0000000108097824 */ /* 0x000fe200078e0a09 */
[----:B0-----:R-:W-:Y:S02]  /*0530*/  LEA R4, P0, R10, UR8, 0x2 ;  /* 0x000000080a047c11 */ /* 0x001fe4000f8010ff */
[----:B------:R-:W-:Y:S02]  /*0540*/  LEA.HI R6, R6, R3, RZ, 0x2 ;  /* 0x0000000306067211 */ /* 0x000fe400078f10ff */
[----:B------:R-:W-:-:S02]  /*0550*/  LEA.HI.X R5, R10, UR9, R11, 0x2, P0 ;  /* 0x000000090a057c11 */ /* 0x000fc400080f140b */
[----:B------:R-:W-:-:S03]  /*0560*/  SHF.R.S32.HI R3, RZ, 0x2, R6 ;  /* 0x00000002ff037819 */ /* 0x000fc60000011406 */
[----:B------:R0:W-:Y:S04]  /*0570*/  STG.E desc[UR10][R4.64+-0x4], R7 ;  /* 0xfffffc0704007986 */ /* 0x0001e8000c10190a */
[----:B------:R0:W-:Y:S02]  /*0580*/  STG.E desc[UR10][R4.64+-0x8], R9 ;  /* 0xfffff80904007986 */ /* 0x0001e4000c10190a */
.L_x_9:
[----:B------:R-:W-:Y:S05]  /*0590*/  BRA.U UP1, `(.L_x_8) ;  /* 0x0000000101287547 */ /* 0x000fea000b800000 */
[----:B------:R-:W1:Y:S01]  /*05a0*/  LDCU.64 UR8, c[0x0][0x388] ;  /* 0x00007100ff0877ac */ /* 0x000e620008000a00 */
[----:B0-2---:R-:W-:Y:S02]  /*05b0*/  IADD3 R7, P0, PT, R0, UR4, RZ ;  /* 0x0000000400077c10 */ /* 0x005fe4000ff1e0ff */
[----:B------:R-:W-:Y:S01]  /*05c0*/  LEA.HI R5, R3, R3, RZ, 0x1 ;  /* 0x0000000303057211 */ /* 0x000fe200078f08ff */
[----:B------:R-:W-:-:S03]  /*05d0*/  USHF.R.S32.HI UR5, URZ, 0x1f, UR4 ;  /* 0x0000001fff057899 */ /* 0x000fc60008011404 */
[----:B------:R-:W-:-:S03]  /*05e0*/  LOP3.LUT R6, R5, 0xfffffffe, RZ, 0xc0, !PT ;  /* 0xfffffffe05067812 */ /* 0x000fc600078ec0ff */
[----:B------:R-:W-:Y:S02]  /*05f0*/  LEA.HI.X.SX32 R8, R0, UR5, 0x1, P0 ;  /* 0x0000000500087c11 */ /* 0x000fe400080f0eff */
[----:B------:R-:W-:Y:S01]  /*0600*/  IMAD.IADD R3, R3, 0x1, -R6 ;  /* 0x0000000103037824 */ /* 0x000fe200078e0a06 */
[----:B-1----:R-:W-:-:S04]  /*0610*/  LEA R4, P0, R7, UR8, 0x2 ;  /* 0x0000000807047c11 */ /* 0x002fc8000f8010ff */
[----:B------:R-:W-:-:S05]  /*0620*/  LEA.HI.X R5, R7, UR9, R8, 0x2, P0 ;  /* 0x0000000907057c11 */ /* 0x000fca00080f1408 */
[----:B------:R1:W-:Y:S04]  /*0630*/  STG.E desc[UR10][R4.64+-0x4], R3 ;  /* 0xfffffc0304007986 */ /* 0x0003e8000c10190a */
.L_x_8:
[----:B------:R-:W3:Y:S01]  /*0640*/  LDCU UR5, c[0x0][0x398] ;  /* 0x00007300ff0577ac */ /* 0x000ee20008000800 */
[----:B------:R-:W-:Y:S01]  /*0650*/  UMOV UR4, URZ ;  /* 0x000000ff00047c82 */ /* 0x000fe20008000000 */
[----:B---3--:R-:W-:Y:S02]  /*0660*/  UISETP.GE.U32.AND UP0, UPT, UR5, 0x10, UPT ;  /* 0x000000100500788c */ /* 0x008fe4000bf06070 */
[----:B------:R-:W-:-:S04]  /*0670*/  ULOP3.LUT UR6, UR5, 0xf, URZ, 0xc0, !UPT ;  /* 0x0000000f05067892 */ /* 0x000fc8000f8ec0ff */
[----:B------:R-:W-:-:S03]  /*0680*/  UISETP.NE.AND UP1, UPT, UR6, URZ, UPT ;  /* 0x000000ff0600728c */ /* 0x000fc6000bf25270 */
[----:B------:R-:W-:Y:S08]  /*0690*/  BRA.U !UP0, `(.L_x_10) ;  /* 0x0000000108a87547 */ /* 0x000ff0000b800000 */
[----:B------:R-:W-:-:S03]  /*06a0*/  ULOP3.LUT UR4, UR5, 0x7ffffff0, URZ, 0xc0, !UPT ;  /* 0x7ffffff005047892 */ /* 0x000fc6000f8ec0ff */
[----:B------:R-:W-:-:S09]  /*06b0*/  UMOV UR5, URZ ;  /* 0x000000ff00057c82 */ /* 0x000fd20008000000 */
.L_x_11:
[----:B01----:R-:W0:Y:S01]  /*06c0*/  LDC.64 R4, c[0x0][0x388] ;  /* 0x0000e200ff047b82 */ /* 0x003e220000000a00 */
[----:B----4-:R-:W-:-:S07]  /*06d0*/  IADD3 R3, PT, PT, R0, UR5, RZ ;  /* 0x0000000500037c10 */ /* 0x010fce000fffe0ff */
[----:B--2---:R-:W1:Y:S01]  /*06e0*/  LDC.64 R6, c[0x0][0x390] ;  /* 0x0000e400ff067b82 */ /* 0x004e620000000a00 */
[----:B0-----:R-:W-:-:S05]  /*06f0*/  IMAD.WIDE R4, R3, 0x4, R4 ;  /* 0x0000000403047825 */ /* 0x001fca00078e0204 */
[----:B------:R-:W2:Y:S01]  /*0700*/  LDG.E R9, desc[UR10][R4.64] ;  /* 0x0000000a04097981 */ /* 0x000ea2000c1e1900 */
[----:B-1----:R-:W-:-:S05]  /*0710*/  IMAD.WIDE R6, R3, 0x4, R6 ;  /* 0x0000000403067825 */ /* 0x002fca00078e0206 */
[----:B--2---:R0:W-:Y:S04]  /*0720*/  STG.E desc[UR10][R6.64], R9 ;  /* 0x0000000906007986 */ /* 0x0041e8000c10190a */
[----:B------:R-:W2:Y:S04]  /*0730*/  LDG.E R3, desc[UR10][R4.64+0x4] ;  /* 0x0000040a04037981 */ /* 0x000ea8000c1e1900 */
[----:B--2---:R1:W-:Y:S04]  /*0740*/  STG.E desc[UR10][R6.64+0x4], R3 ;  /* 0x0000040306007986 */ /* 0x0043e8000c10190a */
[----:B------:R-:W2:Y:S04]  /*0750*/  LDG.E R11, desc[UR10][R4.64+0x8] ;  /* 0x0000080a040b7981 */ /* 0x000ea8000c1e1900 */
[----:B--2---:R2:W-:Y:S04]  /*0760*/  STG.E desc[UR10][R6.64+0x8], R11 ;  /* 0x0000080b06007986 */ /* 0x0045e8000c10190a */
[----:B------:R-:W3:Y:S04]  /*0770*/  LDG.E R13, desc[UR10][R4.64+0xc] ;  /* 0x00000c0a040d7981 */ /* 0x000ee8000c1e1900 */
[----:B---3--:R3:W-:Y:S04]  /*0780*/  STG.E desc[UR10][R6.64+0xc], R13 ;  /* 0x00000c0d06007986 */ /* 0x0087e8000c10190a */
[----:B------:R-:W4:Y:S04]  /*0790*/  LDG.E R15, desc[UR10][R4.64+0x10] ;  /* 0x0000100a040f7981 */ /* 0x000f28000c1e1900 */
[----:B----4-:R4:W-:Y:S04]  /*07a0*/  STG.E desc[UR10][R6.64+0x10], R15 ;  /* 0x0000100f06007986 */ /* 0x0109e8000c10190a */
[----:B------:R-:W5:Y:S04]  /*07b0*/  LDG.E R17, desc[UR10][R4.64+0x14] ;  /* 0x0000140a04117981 */ /* 0x000f68000c1e1900 */
[----:B-----5:R5:W-:Y:S04]  /*07c0*/  STG.E desc[UR10][R6.64+0x14], R17 ;  /* 0x0000141106007986 */ /* 0x020be8000c10190a */
[----:B0-----:R-:W2:Y:S04]  /*07d0*/  LDG.E R9, desc[UR10][R4.64+0x18] ;  /* 0x0000180a04097981 */ /* 0x001ea8000c1e1900 */
[----:B--2---:R0:W-:Y:S04]  /*07e0*/  STG.E desc[UR10][R6.64+0x18], R9 ;  /* 0x0000180906007986 */ /* 0x0041e8000c10190a */
[----:B-1----:R-:W2:Y:S04]  /*07f0*/  LDG.E R3, desc[UR10][R4.64+0x1c] ;  /* 0x00001c0a04037981 */ /* 0x002ea8000c1e1900 */
[----:B--2---:R1:W-:Y:S04]  /*0800*/  STG.E desc[UR10][R6.64+0x1c], R3 ;  /* 0x00001c0306007986 */ /* 0x0043e8000c10190a */
[----:B------:R-:W2:Y:S04]  /*0810*/  LDG.E R11, desc[UR10][R4.64+0x20] ;  /* 0x0000200a040b7981 */ /* 0x000ea8000c1e1900 */
[----:B--2---:R2:W-:Y:S04]  /*0820*/  STG.E desc[UR10][R6.64+0x20], R11 ;  /* 0x0000200b06007986 */ /* 0x0045e8000c10190a */
[----:B---3--:R-:W3:Y:S04]  /*0830*/  LDG.E R13, desc[UR10][R4.64+0x24] ;  /* 0x0000240a040d7981 */ /* 0x008ee8000c1e1900 */
[----:B---3--:R3:W-:Y:S04]  /*0840*/  STG.E desc[UR10][R6.64+0x24], R13 ;  /* 0x0000240d06007986 */ /* 0x0087e8000c10190a */
[----:B----4-:R-:W4:Y:S04]  /*0850*/  LDG.E R15, desc[UR10][R4.64+0x28] ;  /* 0x0000280a040f7981 */ /* 0x010f28000c1e1900 */
[----:B----4-:R4:W-:Y:S04]  /*0860*/  STG.E desc[UR10][R6.64+0x28], R15 ;  /* 0x0000280f06007986 */ /* 0x0109e8000c10190a */
[----:B-----5:R-:W5:Y:S04]  /*0870*/  LDG.E R17, desc[UR10][R4.64+0x2c] ;  /* 0x00002c0a04117981 */ /* 0x020f68000c1e1900 */
[----:B-----5:R4:W-:Y:S04]  /*0880*/  STG.E desc[UR10][R6.64+0x2c], R17 ;  /* 0x00002c1106007986 */ /* 0x0209e8000c10190a */
[----:B0-----:R-:W5:Y:S04]  /*0890*/  LDG.E R9, desc[UR10][R4.64+0x30] ;  /* 0x0000300a04097981 */ /* 0x001f68000c1e1900 */
[----:B-----5:R4:W-:Y:S04]  /*08a0*/  STG.E desc[UR10][R6.64+0x30], R9 ;  /* 0x0000300906007986 */ /* 0x0209e8000c10190a */
[----:B-1----:R-:W5:Y:S04]  /*08b0*/  LDG.E R3, desc[UR10][R4.64+0x34] ;  /* 0x0000340a04037981 */ /* 0x002f68000c1e1900 */
[----:B-----5:R4:W-:Y:S04]  /*08c0*/  STG.E desc[UR10][R6.64+0x34], R3 ;  /* 0x0000340306007986 */ /* 0x0209e8000c10190a */
[----:B--2---:R-:W2:Y:S04]  /*08d0*/  LDG.E R11, desc[UR10][R4.64+0x38] ;  /* 0x0000380a040b7981 */ /* 0x004ea8000c1e1900 */
[----:B--2---:R4:W-:Y:S04]  /*08e0*/  STG.E desc[UR10][R6.64+0x38], R11 ;  /* 0x0000380b06007986 */ /* 0x0049e8000c10190a */
[----:B---3--:R-:W2:Y:S01]  /*08f0*/  LDG.E R13, desc[UR10][R4.64+0x3c] ;  /* 0x00003c0a040d7981 */ /* 0x008ea2000c1e1900 */
[----:B------:R-:W-:-:S04]  /*0900*/  UIADD3 UR5, UPT, UPT, UR5, 0x10, URZ ;  /* 0x0000001005057890 */ /* 0x000fc8000fffe0ff */
[----:B------:R-:W-:Y:S01]  /*0910*/  UISETP.NE.AND UP0, UPT, UR5, UR4, UPT ;  /* 0x000000040500728c */ /* 0x000fe2000bf05270 */
[----:B--2---:R4:W-:Y:S08]  /*0920*/  STG.E desc[UR10][R6.64+0x3c], R13 ;  /* 0x00003c0d06007986 */ /* 0x0049f0000c10190a */
[----:B------:R-:W-:Y:S05]  /*0930*/  BRA.U UP0, `(.L_x_11) ;  /* 0xfffffffd00607547 */ /* 0x000fea000b83ffff */
.L_x_10:
[----:B------:R-:W-:Y:S05]  /*0940*/  BRA.U !UP1, `(.L_x_5) ;  /* 0x0000000109e87547 */ /* 0x000fea000b800000 */
[----:B------:R-:W3:Y:S01]  /*0950*/  LDCU UR5, c[0x0][0x398] ;  /* 0x00007300ff0577ac */ /* 0x000ee20008000800 */
[----:B------:R-:W-:Y:S02]  /*0960*/  UISETP.GE.U32.AND UP0, UPT, UR6, 0x8, UPT ;  /* 0x000000080600788c */ /* 0x000fe4000bf06070 */
[----:B---3--:R-:W-:-:S04]  /*0970*/  ULOP3.LUT UR5, UR5, 0x7, URZ, 0xc0, !UPT ;  /* 0x0000000705057892 */ /* 0x008fc8000f8ec0ff */
[----:B------:R-:W-:-:S03]  /*0980*/  UISETP.NE.AND UP1, UPT, UR5, URZ, UPT ;  /* 0x000000ff0500728c */ /* 0x000fc6000bf25270 */
[----:B------:R-:W-:Y:S08]  /*0990*/  BRA.U !UP0, `(.L_x_12) ;  /* 0x0000000108587547 */ /* 0x000ff0000b800000 */
[----:B01----:R-:W0:Y:S01]  /*09a0*/  LDC.64 R4, c[0x0][0x388] ;  /* 0x0000e200ff047b82 */ /* 0x003e220000000a00 */
[----:B----4-:R-:W-:-:S07]  /*09b0*/  VIADD R3, R0, UR4 ;  /* 0x0000000400037c36 */ /* 0x010fce0008000000 */
        /* <DEDUP_REMOVED lines=15> */
[----:B0-----:R-:W2:Y:S04]  /*0ab0*/  LDG.E R9, desc[UR10][R4.64+0x18] ;  /* 0x0000180a04097981 */ /* 0x001ea8000c1e1900 */
[----:B--2---:R3:W-:Y:S04]  /*0ac0*/  STG.E desc[UR10][R6.64+0x18], R9 ;  /* 0x0000180906007986 */ /* 0x0047e8000c10190a */
[----:B-1----:R-:W2:Y:S01]  /*0ad0*/  LDG.E R3, desc[UR10][R4.64+0x1c] ;  /* 0x00001c0a04037981 */ /* 0x002ea2000c1e1900 */
[----:B------:R-:W-:-:S03]  /*0ae0*/  UIADD3 UR4, UPT, UPT, UR4, 0x8, URZ ;  /* 0x0000000804047890 */ /* 0x000fc6000fffe0ff */
[----:B--2---:R3:W-:Y:S09]  /*0af0*/  STG.E desc[UR10][R6.64+0x1c], R3 ;  /* 0x00001c0306007986 */ /* 0x0047f2000c10190a */
.L_x_12:
[----:B------:R-:W-:Y:S05]  /*0b00*/  BRA.U !UP1, `(.L_x_5) ;  /* 0x0000000109787547 */ /* 0x000fea000b800000 */
[----:B------:R-:W-:Y:S02]  /*0b10*/  UISETP.GE.U32.AND UP0, UPT, UR5, 0x4, UPT ;  /* 0x000000040500788c */ /* 0x000fe4000bf06070 */
[----:B------:R-:W-:-:S07]  /*0b20*/  UISETP.NE.AND UP1, UPT, UR7, URZ, UPT ;  /* 0x000000ff0700728c */ /* 0x000fce000bf25270 */
[----:B------:R-:W-:Y:S05]  /*0b30*/  BRA.U !UP0, `(.L_x_13) ;  /* 0x0000000108387547 */ /* 0x000fea000b800000 */
[----:B01----:R-:W0:Y:S01]  /*0b40*/  LDC.64 R4, c[0x0][0x388] ;  /* 0x0000e200ff047b82 */ /* 0x003e220000000a00 */
[----:B--234-:R-:W-:-:S07]  /*0b50*/  IADD3 R9, PT, PT, R0, UR4, RZ ;  /* 0x0000000400097c10 */ /* 0x01cfce000fffe0ff */
[----:B------:R-:W1:Y:S01]  /*0b60*/  LDC.64 R6, c[0x0][0x390] ;  /* 0x0000e400ff067b82 */ /* 0x000e620000000a00 */
        /* <DEDUP_REMOVED lines=8> */
[----:B------:R-:W2:Y:S01]  /*0bf0*/  LDG.E R13, desc[UR10][R4.64+0xc] ;  /* 0x00000c0a040d7981 */ /* 0x000ea2000c1e1900 */
[----:B------:R-:W-:-:S03]  /*0c00*/  UIADD3 UR4, UPT, UPT, UR4, 0x4, URZ ;  /* 0x0000000404047890 */ /* 0x000fc6000fffe0ff */
[----:B--2---:R0:W-:Y:S09]  /*0c10*/  STG.E desc[UR10][R6.64+0xc], R13 ;  /* 0x00000c0d06007986 */ /* 0x0041f2000c10190a */
.L_x_13:
[----:B------:R-:W-:Y:S05]  /*0c20*/  BRA.U !UP1, `(.L_x_5) ;  /* 0x0000000109307547 */ /* 0x000fea000b800000 */
[----:B0-234-:R-:W0:Y:S01]  /*0c30*/  LDC.64 R8, c[0x0][0x388] ;  /* 0x0000e200ff087b82 */ /* 0x01de220000000a00 */
[----:B------:R-:W-:-:S07]  /*0c40*/  UMOV UR5, URZ ;  /* 0x000000ff00057c82 */ /* 0x000fce0008000000 */
[----:B------:R-:W2:Y:S02]  /*0c50*/  LDC.64 R10, c[0x0][0x390] ;  /* 0x0000e400ff0a7b82 */ /* 0x000ea40000000a00 */
.L_x_14:
[----:B0-----:R-:W-:-:S04]  /*0c60*/  VIADD R7, R0, UR4 ;  /* 0x0000000400077c36 */ /* 0x001fc80008000000 */
[----:B01----:R-:W-:-:S06]  /*0c70*/  IMAD.WIDE R4, R7, 0x4, R8 ;  /* 0x0000000407047825 */ /* 0x003fcc00078e0208 */
[----:B------:R-:W3:Y:S01]  /*0c80*/  LDG.E R5, desc[UR10][R4.64] ;  /* 0x0000000a04057981 */ /* 0x000ee2000c1e1900 */
[----:B--2---:R-:W-:Y:S01]  /*0c90*/  IMAD.WIDE R6, R7, 0x4, R10 ;  /* 0x0000000407067825 */ /* 0x004fe200078e020a */
[----:B------:R-:W-:Y:S02]  /*0ca0*/  UIADD3 UR5, UPT, UPT, UR5, 0x1, URZ ;  /* 0x0000000105057890 */ /* 0x000fe4000fffe0ff */
[----:B------:R-:W-:Y:S02]  /*0cb0*/  UIADD3 UR4, UPT, UPT, UR4, 0x1, URZ ;  /* 0x0000000104047890 */ /* 0x000fe4000fffe0ff */
[----:B------:R-:W-:Y:S01]  /*0cc0*/  UISETP.NE.AND UP0, UPT, UR5, UR7, UPT ;  /* 0x000000070500728c */ /* 0x000fe2000bf05270 */
[----:B---3--:R0:W-:Y:S08]  /*0cd0*/  STG.E desc[UR10][R6.64], R5 ;  /* 0x0000000506007986 */ /* 0x0081f0000c10190a */
[----:B------:R-:W-:Y:S05]  /*0ce0*/  BRA.U UP0, `(.L_x_14) ;  /* 0xfffffffd00dc7547 */ /* 0x000fea000b83ffff */
.L_x_5:
[----:B------:R-:W5:Y:S01]  /*0cf0*/  LDCU UR4, c[0x0][0x398] ;  /* 0x00007300ff0477ac */ /* 0x000f620008000800 */
[----:B01----:R-:W0:Y:S01]  /*0d00*/  LDC R5, c[0x0][0x3a0] ;  /* 0x0000e800ff057b82 */ /* 0x003e220000000800 */
[----:B------:R-:W1:Y:S07]  /*0d10*/  LDCU UR5, c[0x0][0x380] ;  /* 0x00007000ff0577ac */ /* 0x000e6e0008000800 */
[----:B--234-:R-:W2:Y:S01]  /*0d20*/  LDC.64 R6, c[0x0][0x390] ;  /* 0x0000e400ff067b82 */ /* 0x01cea20000000a00 */
[----:B-----5:R-:W-:Y:S01]  /*0d30*/  UISETP.GE.AND UP0, UPT, UR4, 0x1, UPT ;  /* 0x000000010400788c */ /* 0x020fe2000bf06270 */
[----:B-1----:R-:W-:Y:S01]  /*0d40*/  IADD3 R3, PT, PT, R0, UR5, RZ ;  /* 0x0000000500037c10 */ /* 0x002fe2000fffe0ff */
[----:B0-----:R-:W-:-:S04]  /*0d50*/  IMAD R4, R5, UR5, R2 ;  /* 0x0000000505047c24 */ /* 0x001fc8000f8e0202 */
[----:B--2---:R-:W-:-:S03]  /*0d60*/  IMAD.WIDE R2, R3, 0x4, R6 ;  /* 0x0000000403027825 */ /* 0x004fc600078e0206 */
[----:B------:R-:W-:Y:S05]  /*0d70*/  BRA.U !UP0, `(.L_x_15) ;  /* 0x0000000d08507547 */ /* 0x000fea000b800000 */
[----:B------:R-:W0:Y:S01]  /*0d80*/  LDCU.64 UR6, c[0x0][0x390] ;  /* 0x00007200ff0677ac */ /* 0x000e220008000a00 */
[----:B------:R-:W-:Y:S01]  /*0d90*/  SHF.R.S32.HI R5, RZ, 0x1f, R0 ;  /* 0x0000001fff057819 */ /* 0x000fe20000011400 */
[----:B------:R-:W-:Y:S01]  /*0da0*/  IMAD.MOV.U32 R9, RZ, RZ, RZ ;  /* 0x000000ffff097224 */ /* 0x000fe200078e00ff */
[----:B------:R-:W-:Y:S02]  /*0db0*/  ULOP3.LUT UR8, UR4, 0x7ffffff0, URZ, 0xc0, !UPT ;  /* 0x7ffffff004087892 */ /* 0x000fe4000f8ec0ff */
[----:B------:R-:W-:Y:S02]  /*0dc0*/  ULOP3.LUT UR12, UR4, 0xf, URZ, 0xc0, !UPT ;  /* 0x0000000f040c7892 */ /* 0x000fe4000f8ec0ff */
[----:B------:R-:W-:Y:S02]  /*0dd0*/  ULOP3.LUT UR13, UR4, 0x7, URZ, 0xc0, !UPT ;  /* 0x00000007040d7892 */ /* 0x000fe4000f8ec0ff */
[----:B------:R-:W-:Y:S02]  /*0de0*/  ULOP3.LUT UR14, UR4, 0x3, URZ, 0xc0, !UPT ;  /* 0x00000003040e7892 */ /* 0x000fe4000f8ec0ff */
[----:B------:R-:W-:-:S02]  /*0df0*/  UIADD3 UR4, UPT, UPT, UR4, -0x1, URZ ;  /* 0xffffffff04047890 */ /* 0x000fc4000fffe0ff */
[----:B------:R-:W-:Y:S02]  /*0e00*/  UIADD3 UR8, UPT, UPT, -UR8, URZ, URZ ;  /* 0x000000ff08087290 */ /* 0x000fe4000fffe1ff */
[----:B0-----:R-:W-:-:S04]  /*0e10*/  UIADD3 UR6, UP0, UPT, UR6, -0x20, URZ ;  /* 0xffffffe006067890 */ /* 0x001fc8000ff1e0ff */
[----:B------:R-:W-:Y:S02]  /*0e20*/  UIADD3.X UR7, UPT, UPT, UR7, -0x1, URZ, UP0, !UPT ;  /* 0xffffffff07077890 */ /* 0x000fe400087fe4ff */
[----:B------:R-:W-:-:S11]  /*0e30*/  UPLOP3.LUT UP0, UPT, UPT, UPT, UPT, 0x80, 0x8 ;  /* 0x000000000008789c */ /* 0x000fd60003f0f070 */
.L_x_21:
[----:B0-----:R-:W0:Y:S01]  /*0e40*/  LDCU UR5, c[0x0][0x398] ;  /* 0x00007300ff0577ac */ /* 0x001e220008000800 */
[----:B-1----:R1:W-:Y:S01]  /*0e50*/  STG.E desc[UR10][R2.64], R9 ;  /* 0x0000000902007986 */ /* 0x0023e2000c10190a */
[----:B----4-:R-:W-:Y:S01]  /*0e60*/  LEA R6, R4, R9, 0x1 ;  /* 0x0000000904067211 */ /* 0x010fe200078e08ff */
[----:B--2---:R-:W2:Y:S01]  /*0e70*/  LDCU UR15, c[0x0][0x398] ;  /* 0x00007300ff0f77ac */ /* 0x004ea20008000800 */
[----:B------:R-:W-:Y:S02]  /*0e80*/  UPLOP3.LUT UP1, UPT, UPT, UPT, UP0, 0x80, 0x8 ;  /* 0x000000000008789c */ /* 0x000fe40003f2f000 */
[----:B------:R-:W-:Y:S01]  /*0e90*/  UISETP.NE.AND UP0, UPT, UR12, URZ, UPT ;  /* 0x000000ff0c00728c */ /* 0x000fe2000bf05270 */
[----:B------:R-:W-:Y:S01]  /*0ea0*/  UMOV UR9, 0x1 ;  /* 0x0000000100097882 */ /* 0x000fe20000000000 */
[----:B0-----:R-:W-:Y:S01]  /*0eb0*/  UISETP.GE.U32.AND UP2, UPT, UR5, 0x10, UPT ;  /* 0x000000100500788c */ /* 0x001fe2000bf46070 */
[----:B--2---:R-:W-:-:S08]  /*0ec0*/  IMAD.U32 R7, RZ, RZ, UR15 ;  /* 0x0000000fff077e24 */ /* 0x004fd0000f8e00ff */
[----:B-1-3--:R-:W-:Y:S05]  /*0ed0*/  BRA.U !UP2, `(.L_x_16) ;  /* 0x000000050a407547 */ /* 0x00afea000b800000 */
[----:B------:R-:W0:Y:S01]  /*0ee0*/  LDC R15, c[0x0][0x3b0] ;  /* 0x0000ec00ff0f7b82 */ /* 0x000e220000000800 */
[----:B------:R-:W-:Y:S01]  /*0ef0*/  MOV R7, UR15 ;  /* 0x0000000f00077c02 */ /* 0x000fe20008000f00 */
[----:B------:R-:W-:Y:S01]  /*0f00*/  UMOV UR9, 0x1 ;  /* 0x0000000100097882 */ /* 0x000fe20000000000 */
[----:B------:R-:W-:-:S05]  /*0f10*/  UMOV UR5, UR8 ;  /* 0x0000000800057c82 */ /* 0x000fca0008000000 */
[----:B------:R-:W1:Y:S01]  /*0f20*/  LDC.64 R8, c[0x0][0x3a8] ;  /* 0x0000ea00ff087b82 */ /* 0x000e620000000a00 */
[----:B0-----:R-:W-:-:S07]  /*0f30*/  IMAD R15, R6, R15, UR4 ;  /* 0x00000004060f7e24 */ /* 0x001fce000f8e020f */
.L_x_17:
[----:B---3--:R-:W-:-:S04]  /*0f40*/  IADD3 R10, P0, PT, R0, R7, RZ ;  /* 0x00000007000a7210 */ /* 0x008fc80007f1e0ff */
[----:B------:R-:W-:Y:S02]  /*0f50*/  LEA.HI.X.SX32 R11, R7, R5, 0x1, P0 ;  /* 0x00000005070b7211 */ /* 0x000fe400000f0eff */
[----:B------:R-:W-:-:S04]  /*0f60*/  LEA R12, P0, R10, UR6, 0x2 ;  /* 0x000000060a0c7c11 */ /* 0x000fc8000f8010ff */
[----:B------:R-:W-:-:S05]  /*0f70*/  LEA.HI.X R13, R10, UR7, R11, 0x2, P0 ;  /* 0x000000070a0d7c11 */ /* 0x000fca00080f140b */
[----:B------:R-:W2:Y:S01]  /*0f80*/  LDG.E R14, desc[UR10][R12.64+0x1c] ;  /* 0x00001c0a0c0e7981 */ /* 0x000ea2000c1e1900 */
[----:B-1----:R-:W-:-:S04]  /*0f90*/  IMAD.WIDE R10, R15, 0x4, R8 ;  /* 0x000000040f0a7825 */ /* 0x002fc800078e0208 */
[----:B--2---:R-:W-:-:S05]  /*0fa0*/  IMAD R17, R14, UR9, RZ ;  /* 0x000000090e117c24 */ /* 0x004fca000f8e02ff */
[----:B------:R0:W-:Y:S04]  /*0fb0*/  STG.E desc[UR10][R10.64], R17 ;  /* 0x000000110a007986 */ /* 0x0001e8000c10190a */
[----:B------:R-:W2:Y:S02]  /*0fc0*/  LDG.E R14, desc[UR10][R12.64+0x18] ;  /* 0x0000180a0c0e7981 */ /* 0x000ea4000c1e1900 */
[----:B--2---:R-:W-:-:S04]  /*0fd0*/  IMAD R14, R14, UR9, RZ ;  /* 0x000000090e0e7c24 */ /* 0x004fc8000f8e02ff */
[----:B------:R-:W-:-:S05]  /*0fe0*/  IMAD.SHL.U32 R19, R14, 0x2, RZ ;  /* 0x000000020e137824 */ /* 0x000fca00078e00ff */
[----:B------:R1:W-:Y:S04]  /*0ff0*/  STG.E desc[UR10][R10.64+-0x4], R19 ;  /* 0xfffffc130a007986 */ /* 0x0003e8000c10190a */
[----:B------:R-:W2:Y:S02]  /*1000*/  LDG.E R14, desc[UR10][R12.64+0x14] ;  /* 0x0000140a0c0e7981 */ /* 0x000ea4000c1e1900 */
[----:B--2---:R-:W-:-:S05]  /*1010*/  IMAD R14, R14, UR9, RZ ;  /* 0x000000090e0e7c24 */ /* 0x004fca000f8e02ff */
[----:B------:R-:W-:-:S05]  /*1020*/  SHF.L.U32 R21, R14, 0x2, RZ ;  /* 0x000000020e157819 */ /* 0x000fca00000006ff */
[----:B------:R2:W-:Y:S04]  /*1030*/  STG.E desc[UR10][R10.64+-0x8], R21 ;  /* 0xfffff8150a007986 */ /* 0x0005e8000c10190a */
[----:B------:R-:W3:Y:S02]  /*1040*/  LDG.E R14, desc[UR10][R12.64+0x10] ;  /* 0x0000100a0c0e7981 */ /* 0x000ee4000c1e1900 */
[----:B---3--:R-:W-:-:S04]  /*1050*/  IMAD R14, R14, UR9, RZ ;  /* 0x000000090e0e7c24 */ /* 0x008fc8000f8e02ff */
[----:B0-----:R-:W-:-:S05]  /*1060*/  IMAD.SHL.U32 R17, R14, 0x8, RZ ;  /* 0x000000080e117824 */ /* 0x001fca00078e00ff */
[----:B------:R0:W-:Y:S04]  /*1070*/  STG.E desc[UR10][R10.64+-0xc], R17 ;  /* 0xfffff4110a007986 */ /* 0x0001e8000c10190a */
[----:B------:R-:W3:Y:S02]  /*1080*/  LDG.E R14, desc[UR10][R12.64+0xc] ;  /* 0x00000c0a0c0e7981 */ /* 0x000ee4000c1e1900 */
[----:B---3--:R-:W-:-:S05]  /*1090*/  IMAD R14, R14, UR9, RZ ;  /* 0x000000090e0e7c24 */ /* 0x008fca000f8e02ff */
[----:B-1----:R-:W-:-:S05]  /*10a0*/  SHF.L.U32 R19, R14, 0x4, RZ ;  /* 0x000000040e137819 */ /* 0x002fca00000006ff */
[----:B------:R1:W-:Y:S04]  /*10b0*/  STG.E desc[UR10][R10.64+-0x10], R19 ;  /* 0xfffff0130a007986 */ /* 0x0003e8000c10190a */
[----:B------:R-:W3:Y:S02]  /*10c0*/  LDG.E R14, desc[UR10][R12.64+0x8] ;  /* 0x0000080a0c0e7981 */ /* 0x000ee4000c1e1900 */
[----:B---3--:R-:W-:-:S04]  /*10d0*/  IMAD R14, R14, UR9, RZ ;  /* 0x000000090e0e7c24 */ /* 0x008fc8000f8e02ff */
[----:B--2---:R-:W-:-:S05]  /*10e0*/  IMAD.SHL.U32 R21, R14, 0x20, RZ ;  /* 0x000000200e157824 */ /* 0x004fca00078e00ff */
[----:B------:R2:W-:Y:S04]  /*10f0*/  STG.E desc[UR10][R10.64+-0x14], R21 ;  /* 0xffffec150a007986 */ /* 0x0005e8000c10190a */
[----:B------:R-:W3:Y:S02]  /*1100*/  LDG.E R14, desc[UR10][R12.64+0x4] ;  /* 0x0000040a0c0e7981 */ /* 0x000ee4000c1e1900 */
[----:B---3--:R-:W-:-:S05]  /*1110*/  IMAD R14, R14, UR9, RZ ;  /* 0x000000090e0e7c24 */ /* 0x008fca000f8e02ff */
[----:B0-----:R-:W-:-:S05]  /*1120*/  SHF.L.U32 R17, R14, 0x6, RZ ;  /* 0x000000060e117819 */ /* 0x001fca00000006ff */
[----:B------:R0:W-:Y:S04]  /*1130*/  STG.E desc[UR10][R10.64+-0x18], R17 ;  /* 0xffffe8110a007986 */ /* 0x0001e8000c10190a */
[----:B------:R-:W3:Y:S02]  /*1140*/  LDG.E R14, desc[UR10][R12.64] ;  /* 0x0000000a0c0e7981 */ /* 0x000ee4000c1e1900 */
[----:B---3--:R-:W-:-:S04]  /*1150*/  IMAD R14, R14, UR9, RZ ;  /* 0x000000090e0e7c24 */ /* 0x008fc8000f8e02ff */
[----:B-1----:R-:W-:-:S05]  /*1160*/  IMAD.SHL.U32 R19, R14, 0x80, RZ ;  /* 0x000000800e137824 */ /* 0x002fca00078e00ff */
[----:B------:R1:W-:Y:S04]  /*1170*/  STG.E desc[UR10][R10.64+-0x1c], R19 ;  /* 0xffffe4130a007986 */ /* 0x0003e8000c10190a */
[----:B------:R-:W3:Y:S02]  /*1180*/  LDG.E R14, desc[UR10][R12.64+-0x4] ;  /* 0xfffffc0a0c0e7981 */ /* 0x000ee4000c1e1900 */
[----:B---3--:R-:W-:-:S05]  /*1190*/  IMAD R14, R14, UR9, RZ ;  /* 0x000000090e0e7c24 */ /* 0x008fca000f8e02ff */
[----:B--2---:R-:W-:-:S05]  /*11a0*/  SHF.L.U32 R21, R14, 0x8, RZ ;  /* 0x000000080e157819 */ /* 0x004fca00000006ff */
        /* <DEDUP_REMOVED lines=21> */
[----:B------:R-:W4:Y:S02]  /*1300*/  LDG.E R14, desc[UR10][R12.64+-0x1c] ;  /* 0xffffe40a0c0e7981 */ /* 0x000f24000c1e1900 */
[----:B----4-:R-:W-:-:S05]  /*1310*/  IMAD R14, R14, UR9, RZ ;  /* 0x000000090e0e7c24 */ /* 0x010fca000f8e02ff */
[----:B--2---:R-:W-:-:S05]  /*1320*/  SHF.L.U32 R21, R14, 0xe, RZ ;  /* 0x0000000e0e157819 */ /* 0x004fca00000006ff */
[----:B------:R3:W-:Y:S04]  /*1330*/  STG.E desc[UR10][R10.64+-0x38], R21 ;  /* 0xffffc8150a007986 */ /* 0x0007e8000c10190a */
[----:B------:R-:W2:Y:S01]  /*1340*/  LDG.E R14, desc[UR10][R12.64+-0x20] ;  /* 0xffffe00a0c0e7981 */ /* 0x000ea2000c1e1900 */
[----:B------:R-:W-:Y:S01]  /*1350*/  UIADD3 UR5, UPT, UPT, UR5, 0x10, URZ ;  /* 0x0000001005057890 */ /* 0x000fe2000fffe0ff */
[----:B------:R-:W-:Y:S01]  /*1360*/  IADD3 R15, PT, PT, R15, -0x10, RZ ;  /* 0xfffffff00f0f7810 */ /* 0x000fe20007ffe0ff */
[----:B------:R-:W-:Y:S02]  /*1370*/  VIADD R7, R7, 0xfffffff0 ;  /* 0xfffffff007077836 */ /* 0x000fe40000000000 */
[----:B------:R-:W-:Y:S01]  /*1380*/  UISETP.NE.AND UP2, UPT, UR5, URZ, UPT ;  /* 0x000000ff0500728c */ /* 0x000fe2000bf45270 */
[----:B--2---:R-:W-:Y:S01]  /*1390*/  IMAD R14, R14, UR9, RZ ;  /* 0x000000090e0e7c24 */ /* 0x004fe2000f8e02ff */
[----:B------:R-:W-:-:S03]  /*13a0*/  USHF.L.U32 UR9, UR9, 0x10, URZ ;  /* 0x0000001009097899 */ /* 0x000fc600080006ff */
[----:B0-----:R-:W-:-:S05]  /*13b0*/  IMAD.SHL.U32 R17, R14, 0x8000, RZ ;  /* 0x000080000e117824 */ /* 0x001fca00078e00ff */
[----:B------:R3:W-:Y:S01]  /*13c0*/  STG.E desc[UR10][R10.64+-0x3c], R17 ;  /* 0xffffc4110a007986 */ /* 0x0007e2000c10190a */
[----:B------:R-:W-:Y:S05]  /*13d0*/  BRA.U UP2, `(.L_x_17) ;  /* 0xfffffff902d87547 */ /* 0x000fea000b83ffff */
.L_x_16:
[----:B------:R-:W-:Y:S05]  /*13e0*/  BRA.U !UP0, `(.L_x_18) ;  /* 0x0000000508a47547 */ /* 0x000fea000b800000 */
[----:B------:R-:W-:Y:S02]  /*13f0*/  UIADD3 UR5, UPT, UPT, UR12, -0x1, URZ ;  /* 0xffffffff0c057890 */ /* 0x000fe4000fffe0ff */
[----:B------:R-:W-:Y:S02]  /*1400*/  UISETP.NE.AND UP2, UPT, UR13, URZ, UPT ;  /* 0x000000ff0d00728c */ /* 0x000fe4000bf45270 */
[----:B------:R-:W-:-:S09]  /*1410*/  UISETP.GE.U32.AND UP0, UPT, UR5, 0x7, UPT ;  /* 0x000000070500788c */ /* 0x000fd2000bf06070 */
[----:B------:R-:W-:Y:S05]  /*1420*/  BRA.U !UP0, `(.L_x_19) ;  /* 0x0000000108ac7547 */ /* 0x000fea000b800000 */
[----:B------:R-:W0:Y:S01]  /*1430*/  LDCU.64 UR16, c[0x0][0x390] ;  /* 0x00007200ff1077ac */ /* 0x000e220008000a00 */
[----:B------:R-:W-:Y:S01]  /*1440*/  IADD3 R9, P0, PT, R0, R7, RZ ;  /* 0x0000000700097210 */ /* 0x000fe20007f1e0ff */
[----:B------:R-:W1:Y:S03]  /*1450*/  LDCU UR5, c[0x0][0x3b0] ;  /* 0x00007600ff0577ac */ /* 0x000e660008000800 */
[----:B---3--:R-:W-:Y:S02]  /*1460*/  LEA.HI.X.SX32 R10, R7, R5, 0x1, P0 ;  /* 0x00000005070a7211 */ /* 0x008fe400000f0eff */
[----:B0-----:R-:W-:-:S04]  /*1470*/  LEA R8, P0, R9, UR16, 0x2 ;  /* 0x0000001009087c11 */ /* 0x001fc8000f8010ff */
[----:B------:R-:W-:Y:S02]  /*1480*/  LEA.HI.X R9, R9, UR17, R10, 0x2, P0 ;  /* 0x0000001109097c11 */ /* 0x000fe400080f140a */
[----:B------:R-:W0:Y:S03]  /*1490*/  LDC.64 R10, c[0x0][0x3a8] ;  /* 0x0000ea00ff0a7b82 */ /* 0x000e260000000a00 */
[----:B------:R-:W2:Y:S01]  /*14a0*/  LDG.E R13, desc[UR10][R8.64+-0x4] ;  /* 0xfffffc0a080d7981 */ /* 0x000ea2000c1e1900 */
[----:B-1----:R-:W-:-:S05]  /*14b0*/  IMAD R12, R6, UR5, R7 ;  /* 0x00000005060c7c24 */ /* 0x002fca000f8e0207 */
[----:B------:R-:W-:-:S05]  /*14c0*/  IADD3 R15, PT, PT, R12, -0x1, RZ ;  /* 0xffffffff0c0f7810 */ /* 0x000fca0007ffe0ff */
[----:B0-----:R-:W-:-:S04]  /*14d0*/  IMAD.WIDE R10, R15, 0x4, R10 ;  /* 0x000000040f0a7825 */ /* 0x001fc800078e020a */
        /* <DEDUP_REMOVED lines=26> */
[----:B------:R-:W3:Y:S01]  /*1680*/  LDG.E R12, desc[UR10][R8.64+-0x20] ;  /* 0xffffe00a080c7981 */ /* 0x000ee2000c1e1900 */
[----:B------:R-:W-:Y:S01]  /*1690*/  IADD3 R7, PT, PT, R7, -0x8, RZ ;  /* 0xfffffff807077810 */ /* 0x000fe20007ffe0ff */
[----:B---3--:R-:W-:Y:S01]  /*16a0*/  IMAD R12, R12, UR9, RZ ;  /* 0x000000090c0c7c24 */ /* 0x008fe2000f8e02ff */
[----:B------:R-:W-:-:S03]  /*16b0*/  USHF.L.U32 UR9, UR9, 0x8, URZ ;  /* 0x0000000809097899 */ /* 0x000fc600080006ff */
[----:B-1----:R-:W-:-:S05]  /*16c0*/  IMAD.SHL.U32 R15, R12, 0x80, RZ ;  /* 0x000000800c0f7824 */ /* 0x002fca00078e00ff */
[----:B------:R2:W-:Y:S04]  /*16d0*/  STG.E desc[UR10][R10.64+-0x1c], R15 ;  /* 0xffffe40f0a007986 */ /* 0x0005e8000c10190a */
.L_x_19:
        /* <DEDUP_REMOVED lines=8> */
[----:B--23--:R-:W-:Y:S02]  /*1760*/  LEA.HI.X.SX32 R10, R7, R5, 0x1, P0 ;  /* 0x00000005070a7211 */ /* 0x00cfe400000f0eff */
[----:B0-----:R-:W-:-:S04]  /*1770*/  LEA R8, P0, R9, UR16, 0x2 ;  /* 0x0000001009087c11 */ /* 0x001fc8000f8010ff */
[----:B------:R-:W-:Y:S02]  /*1780*/  LEA.HI.X R9, R9, UR17, R10, 0x2, P0 ;  /* 0x0000001109097c11 */ /* 0x000fe400080f140a */
[----:B------:R-:W0:Y:S03]  /*1790*/  LDC.64 R10, c[0x0][0x3a8] ;  /* 0x0000ea00ff0a7b82 */ /* 0x000e260000000a00 */
[----:B------:R-:W2:Y:S01]  /*17a0*/  LDG.E R12, desc[UR10][R8.64+-0x4] ;  /* 0xfffffc0a080c7981 */ /* 0x000ea2000c1e1900 */
[----:B-1----:R-:W-:-:S04]  /*17b0*/  IMAD R13, R6, UR5, R7 ;  /* 0x00000005060d7c24 */ /* 0x002fc8000f8e0207 */
[----:B------:R-:W-:-:S04]  /*17c0*/  VIADD R13, R13, 0xffffffff ;  /* 0xffffffff0d0d7836 */ /* 0x000fc80000000000 */
[----:B0-----:R-:W-:-:S04]  /*17d0*/  IMAD.WIDE R10, R13, 0x4, R10 ;  /* 0x000000040d0a7825 */ /* 0x001fc800078e020a */
[----:B--2---:R-:W-:-:S05]  /*17e0*/  IMAD R13, R12, UR9, RZ ;  /* 0x000000090c0d7c24 */ /* 0x004fca000f8e02ff */
[----:B------:R0:W-:Y:S04]  /*17f0*/  STG.E desc[UR10][R10.64], R13 ;  /* 0x0000000d0a007986 */ /* 0x0001e8000c10190a */
[----:B------:R-:W2:Y:S02]  /*1800*/  LDG.E R12, desc[UR10][R8.64+-0x8] ;  /* 0xfffff80a080c7981 */ /* 0x000ea4000c1e1900 */
[----:B--2---:R-:W-:-:S05]  /*1810*/  IMAD R12, R12, UR9, RZ ;  /* 0x000000090c0c7c24 */ /* 0x004fca000f8e02ff */
[----:B------:R-:W-:-:S05]  /*1820*/  SHF.L.U32 R15, R12, 0x1, RZ ;  /* 0x000000010c0f7819 */ /* 0x000fca00000006ff */
[----:B------:R1:W-:Y:S04]  /*1830*/  STG.E desc[UR10][R10.64+-0x4], R15 ;  /* 0xfffffc0f0a007986 */ /* 0x0003e8000c10190a */
[----:B------:R-:W2:Y:S02]  /*1840*/  LDG.E R12, desc[UR10][R8.64+-0xc] ;  /* 0xfffff40a080c7981 */ /* 0x000ea4000c1e1900 */
[----:B--2---:R-:W-:-:S04]  /*1850*/  IMAD R12, R12, UR9, RZ ;  /* 0x000000090c0c7c24 */ /* 0x004fc8000f8e02ff */
[----:B------:R-:W-:-:S05]  /*1860*/  IMAD.SHL.U32 R17, R12, 0x4, RZ ;  /* 0x000000040c117824 */ /* 0x000fca00078e00ff */
[----:B------:R1:W-:Y:S04]  /*1870*/  STG.E desc[UR10][R10.64+-0x8], R17 ;  /* 0xfffff8110a007986 */ /* 0x0003e8000c10190a */
[----:B------:R-:W2:Y:S01]  /*1880*/  LDG.E R12, desc[UR10][R8.64+-0x10] ;  /* 0xfffff00a080c7981 */ /* 0x000ea2000c1e1900 */
[----:B------:R-:W-:Y:S02]  /*1890*/  VIADD R7, R7, 0xfffffffc ;  /* 0xfffffffc07077836 */ /* 0x000fe40000000000 */
[----:B--2---:R-:W-:Y:S01]  /*18a0*/  IMAD R12, R12, UR9, RZ ;  /* 0x000000090c0c7c24 */ /* 0x004fe2000f8e02ff */
[----:B------:R-:W-:-:S04]  /*18b0*/  USHF.L.U32 UR9, UR9, 0x4, URZ ;  /* 0x0000000409097899 */ /* 0x000fc800080006ff */
[----:B0-----:R-:W-:-:S05]  /*18c0*/  SHF.L.U32 R13, R12, 0x3, RZ ;  /* 0x000000030c0d7819 */ /* 0x001fca00000006ff */
[----:B------:R1:W-:Y:S03]  /*18d0*/  STG.E desc[UR10][R10.64+-0xc], R13 ;  /* 0xfffff40d0a007986 */ /* 0x0003e6000c10190a */
.L_x_20:
[----:B------:R-:W-:Y:S05]  /*18e0*/  BRA.U !UP2, `(.L_x_18) ;  /* 0x000000010a647547 */ /* 0x000fea000b800000 */
[----:B------:R-:W0:Y:S01]  /*18f0*/  LDCU.64 UR16, c[0x0][0x390] ;  /* 0x00007200ff1077ac */ /* 0x000e220008000a00 */
[----:B------:R-:W-:Y:S01]  /*1900*/  IADD3 R9, P0, PT, R0, R7, RZ ;  /* 0x0000000700097210 */ /* 0x000fe20007f1e0ff */
[----:B------:R-:W4:Y:S03]  /*1910*/  LDCU UR5, c[0x0][0x3b0] ;  /* 0x00007600ff0577ac */ /* 0x000f260008000800 */
[----:B-123--:R-:W-:Y:S02]  /*1920*/  LEA.HI.X.SX32 R10, R7, R5, 0x1, P0 ;  /* 0x00000005070a7211 */ /* 0x00efe400000f0eff */
[----:B0-----:R-:W-:-:S04]  /*1930*/  LEA R8, P0, R9, UR16, 0x2 ;  /* 0x0000001009087c11 */ /* 0x001fc8000f8010ff */
[----:B------:R-:W-:Y:S02]  /*1940*/  LEA.HI.X R9, R9, UR17, R10, 0x2, P0 ;  /* 0x0000001109097c11 */ /* 0x000fe400080f140a */
[----:B------:R-:W0:Y:S03]  /*1950*/  LDC.64 R10, c[0x0][0x3a8] ;  /* 0x0000ea00ff0a7b82 */ /* 0x000e260000000a00 */
[----:B------:R-:W2:Y:S01]  /*1960*/  LDG.E R12, desc[UR10][R8.64+-0x4] ;  /* 0xfffffc0a080c7981 */ /* 0x000ea2000c1e1900 */
[----:B----4-:R-:W-:Y:S01]  /*1970*/  IMAD R6, R6, UR5, R7 ;  /* 0x0000000506067c24 */ /* 0x010fe2000f8e0207 */
[----:B------:R-:W-:-:S04]  /*1980*/  UISETP.NE.AND UP0, UPT, UR14, 0x1, UPT ;  /* 0x000000010e00788c */ /* 0x000fc8000bf05270 */
[----:B------:R-:W-:-:S05]  /*1990*/  IADD3 R7, PT, PT, R6, -0x1, RZ ;  /* 0xffffffff06077810 */ /* 0x000fca0007ffe0ff */
[----:B0-----:R-:W-:-:S04]  /*19a0*/  IMAD.WIDE R6, R7, 0x4, R10 ;  /* 0x0000000407067825 */ /* 0x001fc800078e020a */
[----:B--2---:R-:W-:-:S05]  /*19b0*/  IMAD R11, R12, UR9, RZ ;  /* 0x000000090c0b7c24 */ /* 0x004fca000f8e02ff */
[----:B------:R0:W-:Y:S01]  /*19c0*/  STG.E desc[UR10][R6.64], R11 ;  /* 0x0000000b06007986 */ /* 0x0001e2000c10190a */
[----:B------:R-:W-:Y:S05]  /*19d0*/  BRA.U !UP0, `(.L_x_18) ;  /* 0x0000000108287547 */ /* 0x000fea000b800000 */
[----:B------:R-:W2:Y:S01]  /*19e0*/  LDG.E R10, desc[UR10][R8.64+-0x8] ;  /* 0xfffff80a080a7981 */ /* 0x000ea2000c1e1900 */
[----:B------:R-:W-:Y:S01]  /*19f0*/  UISETP.NE.AND UP0, UPT, UR14, 0x2, UPT ;  /* 0x000000020e00788c */ /* 0x000fe2000bf05270 */
[----:B--2---:R-:W-:-:S04]  /*1a00*/  IMAD R10, R10, UR9, RZ ;  /* 0x000000090a0a7c24 */ /* 0x004fc8000f8e02ff */
[----:B0-----:R-:W-:-:S05]  /*1a10*/  IMAD.SHL.U32 R11, R10, 0x2, RZ ;  /* 0x000000020a0b7824 */ /* 0x001fca00078e00ff */
[----:B------:R4:W-:Y:S01]  /*1a20*/  STG.E desc[UR10][R6.64+-0x4], R11 ;  /* 0xfffffc0b06007986 */ /* 0x0009e2000c10190a */
[----:B------:R-:W-:Y:S05]  /*1a30*/  BRA.U !UP0, `(.L_x_18) ;  /* 0x0000000108107547 */ /* 0x000fea000b800000 */
[----:B------:R-:W2:Y:S02]  /*1a40*/  LDG.E R8, desc[UR10][R8.64+-0xc] ;  /* 0xfffff40a08087981 */ /* 0x000ea4000c1e1900 */
[----:B--2---:R-:W-:-:S05]  /*1a50*/  IMAD R10, R8, UR9, RZ ;  /* 0x00000009080a7c24 */ /* 0x004fca000f8e02ff */
[----:B----4-:R-:W-:-:S05]  /*1a60*/  SHF.L.U32 R11, R10, 0x2, RZ ;  /* 0x000000020a0b7819 */ /* 0x010fca00000006ff */
[----:B------:R0:W-:Y:S02]  /*1a70*/  STG.E desc[UR10][R6.64+-0x8], R11 ;  /* 0xfffff80b06007986 */ /* 0x0001e4000c10190a */
.L_x_18:
[----:B------:R-:W-:Y:S01]  /*1a80*/  IMAD.MOV.U32 R9, RZ, RZ, 0x1 ;  /* 0x00000001ff097424 */ /* 0x000fe200078e00ff */
[----:B------:R-:W-:Y:S01]  /*1a90*/  UPLOP3.LUT UP0, UPT, UPT, UPT, UPT, 0x40, 0x4 ;  /* 0x000000000004789c */ /* 0x000fe20003f0e870 */
[----:B------:R-:W-:Y:S10]  /*1aa0*/  BRA.U UP1, `(.L_x_21) ;  /* 0xfffffff101e47547 */ /* 0x000ff4000b83ffff */
[----:B------:R-:W-:Y:S05]  /*1ab0*/  EXIT ;  /* 0x000000000000794d */ /* 0x000fea0003800000 */
.L_x_15:
[----:B------:R-:W-:-:S05]  /*1ac0*/  HFMA2 R5, -RZ, RZ, 0, 5.9604644775390625e-08 ;  /* 0x00000001ff057431 */ /* 0x000fca00000001ff */
[----:B------:R-:W-:Y:S01]  /*1ad0*/  STG.E desc[UR10][R2.64], R5 ;  /* 0x0000000502007986 */ /* 0x000fe2000c10190a */
[----:B------:R-:W-:Y:S05]  /*1ae0*/  EXIT ;  /* 0x000000000000794d */ /* 0x000fea0003800000 */
.L_x_22:
        /* <DEDUP_REMOVED lines=9> */
.L_x_28:


//--------------------- .text._Z11updateStateP7double2S0_x --------------------------
	.section	.text._Z11updateStateP7double2S0_x,"ax",@progbits
	.align	128
        .global         _Z11updateStateP7double2S0_x
        .type           _Z11updateStateP7double2S0_x,@function
        .size           _Z11updateStateP7double2S0_x,(.L_x_29 - _Z11updateStateP7double2S0_x)
        .other          _Z11updateStateP7double2S0_x,@"STO_CUDA_ENTRY STV_DEFAULT"
_Z11updateStateP7double2S0_x:
.text._Z11updateStateP7double2S0_x:
        /* <DEDUP_REMOVED lines=10> */
[----:B------:R-:W0:Y:S01]  /*00a0*/  LDCU.128 UR8, c[0x0][0x380] ;  /* 0x00007000ff0877ac */ /* 0x000e220008000c00 */
[C---:B------:R-:W-:Y:S01]  /*00b0*/  IMAD.SHL.U32 R2, R0.reuse, 0x10, RZ ;  /* 0x0000001000027824 */ /* 0x040fe200078e00ff */
[----:B------:R-:W-:Y:S01]  /*00c0*/  SHF.L.U64.HI R0, R0, 0x4, R3 ;  /* 0x0000000400007819 */ /* 0x000fe20000010203 */
[----:B------:R-:W1:Y:S03]  /*00d0*/  LDCU.64 UR4, c[0x0][0x358] ;  /* 0x00006b00ff0477ac */ /* 0x000e660008000a00 */
[----:B0-----:R-:W-:-:S04]  /*00e0*/  IADD3 R4, P0, PT, R2, UR10, RZ ;  /* 0x0000000a02047c10 */ /* 0x001fc8000ff1e0ff */
[----:B------:R-:W-:-:S06]  /*00f0*/  IADD3.X R5, PT, PT, R0, UR11, RZ, P0, !PT ;  /* 0x0000000b00057c10 */ /* 0x000fcc00087fe4ff */
[----:B-1----:R-:W2:Y:S01]  /*0100*/  LDG.E.128 R4, desc[UR4][R4.64] ;  /* 0x0000000404047981 */ /* 0x002ea2000c1e1d00 */
[----:B------:R-:W-:-:S04]  /*0110*/  IADD3 R2, P0, PT, R2, UR8, RZ ;  /* 0x0000000802027c10 */ /* 0x000fc8000ff1e0ff */
[----:B------:R-:W-:-:S05]  /*0120*/  IADD3.X R3, PT, PT, R0, UR9, RZ, P0, !PT ;  /* 0x0000000900037c10 */ /* 0x000fca00087fe4ff */
[----:B--2---:R-:W-:Y:S01]  /*0130*/  STG.E.128 desc[UR4][R2.64], R4 ;  /* 0x0000000402007986 */ /* 0x004fe2000c101d04 */
[----:B------:R-:W-:Y:S05]  /*0140*/  EXIT ;  /* 0x000000000000794d */ /* 0x000fea0003800000 */
.L_x_23:
        /* <DEDUP_REMOVED lines=11> */
.L_x_29:


//--------------------- .text._Z12zeroOutStatePix --------------------------
	.section	.text._Z12zeroOutStatePix,"ax",@progbits
	.align	128
        .global         _Z12zeroOutStatePix
        .type           _Z12zeroOutStatePix,@function
        .size           _Z12zeroOutStatePix,(.L_x_30 - _Z12zeroOutStatePix)
        .other          _Z12zeroOutStatePix,@"STO_CUDA_ENTRY STV_DEFAULT"
_Z12zeroOutStatePix:
.text._Z12zeroOutStatePix:
        /* <DEDUP_REMOVED lines=10> */
[----:B------:R-:W0:Y:S01]  /*00a0*/  LDCU.64 UR6, c[0x0][0x380] ;  /* 0x00007000ff0677ac */ /* 0x000e220008000a00 */
[----:B------:R-:W1:Y:S01]  /*00b0*/  LDCU.64 UR4, c[0x0][0x358] ;  /* 0x00006b00ff0477ac */ /* 0x000e620008000a00 */
[----:B0-----:R-:W-:-:S04]  /*00c0*/  LEA R2, P0, R0, UR6, 0x2 ;  /* 0x0000000600027c11 */ /* 0x001fc8000f8010ff */
[----:B------:R-:W-:-:S05]  /*00d0*/  LEA.HI.X R3, R0, UR7, R3, 0x2, P0 ;  /* 0x0000000700037c11 */ /* 0x000fca00080f1403 */
[----:B-1----:R-:W-:Y:S01]  /*00e0*/  STG.E desc[UR4][R2.64], RZ ;  /* 0x000000ff02007986 */ /* 0x002fe2000c101904 */
[----:B------:R-:W-:Y:S05]  /*00f0*/  EXIT ;  /* 0x000000000000794d */ /* 0x000fea0003800000 */
.L_x_24:
        /* <DEDUP_REMOVED lines=16> */
.L_x_30:


//--------------------- .nv.shared._Z14applyPhaseFlipP7double2x --------------------------
	.section	.nv.shared._Z14applyPhaseFlipP7double2x,"aw",@nobits
	.sectionflags	@""
	.align	16
	.zero		1024


//--------------------- .nv.shared.reserved.0     --------------------------
	.section	.nv.shared.reserved.0,"aw",@nobits
	.weak		__nv_reservedSMEM_offset_0_alias
	.size		__nv_reservedSMEM_offset_0_alias, 0, 64
	.other		__nv_reservedSMEM_offset_0_alias,@"STO_CUDA_RESERVED_SHARED STV_DEFAULT"
__nv_reservedSMEM_offset_0_alias:
	.zero		0
	.zero		64


//--------------------- .nv.shared._Z15contract_tensorP7double2PKS_iPiS3_ixS3_ --------------------------
	.section	.nv.shared._Z15contract_tensorP7double2PKS_iPiS3_ixS3_,"aw",@nobits
	.sectionflags	@""
	.align	16
	.zero		1024


//--------------------- .nv.shared._Z18warp_sum_reductionPKiPiii --------------------------
	.section	.nv.shared._Z18warp_sum_reductionPKiPiii,"aw",@nobits
	.sectionflags	@""
	.align	16
	.zero		1024


//--------------------- .nv.shared._Z11compute_idxiPiS_ixS_i --------------------------
	.section	.nv.shared._Z11compute_idxiPiS_ixS_i,"aw",@nobits
	.sectionflags	@""
	.align	16
	.zero		1024


//--------------------- .nv.shared._Z11updateStateP7double2S0_x --------------------------
	.section	.nv.shared._Z11updateStateP7double2S0_x,"aw",@nobits
	.sectionflags	@""
	.align	16
	.zero		1024


//--------------------- .nv.shared._Z12zeroOutStatePix --------------------------
	.section	.nv.shared._Z12zeroOutStatePix,"aw",@nobits
	.sectionflags	@""
	.align	16
	.zero		1024


//--------------------- .nv.constant0._Z14applyPhaseFlipP7double2x --------------------------
	.section	.nv.constant0._Z14applyPhaseFlipP7double2x,"a",@progbits
	.sectionflags	@""
	.align	4
.nv.constant0._Z14applyPhaseFlipP7double2x:
	.zero		912


//--------------------- .nv.constant0._Z15contract_tensorP7double2PKS_iPiS3_ixS3_ --------------------------
	.section	.nv.constant0._Z15contract_tensorP7double2PKS_iPiS3_ixS3_,"a",@progbits
	.sectionflags	@""
	.align	4
.nv.constant0._Z15contract_tensorP7double2PKS_iPiS3_ixS3_:
	.zero		960


//--------------------- .nv.constant0._Z18warp_sum_reductionPKiPiii --------------------------
	.section	.nv.constant0._Z18warp_sum_reductionPKiPiii,"a",@progbits
	.sectionflags	@""
	.align	4
.nv.constant0._Z18warp_sum_reductionPKiPiii:
	.zero		920


//--------------------- .nv.constant0._Z11compute_idxiPiS_ixS_i --------------------------
	.section	.nv.constant0._Z11compute_idxiPiS_ixS_i,"a",@progbits
	.sectionflags	@""
	.align	4
.nv.constant0._Z11compute_idxiPiS_ixS_i:
	.zero		948


//--------------------- .nv.constant0._Z11updateStateP7double2S0_x --------------------------
	.section	.nv.constant0._Z11updateStateP7double2S0_x,"a",@progbits
	.sectionflags	@""
	.align	4
.nv.constant0._Z11updateStateP7double2S0_x:
	.zero		920


//--------------------- .nv.constant0._Z12zeroOutStatePix --------------------------
	.section	.nv.constant0._Z12zeroOutStatePix,"a",@progbits
	.sectionflags	@""
	.align	4
.nv.constant0._Z12zeroOutStatePix:
	.zero		912


//--------------------- SYMBOLS --------------------------

	.type		.nv.reservedSmem.offset0,@object
	.size		.nv.reservedSmem.offset0,0x4
	.type		.nv.reservedSmem.cap,@object
	.size		.nv.reservedSmem.cap,0x4
